//
// Generated by NVIDIA NVVM Compiler
//
// Compiler Build ID: CL-36424714
// Cuda compilation tools, release 13.0, V13.0.88
// Based on NVVM 20.0.0
//

.version 9.0
.target sm_100
.address_size 64

	// .globl	_Z8solutionPlS_l
.extern .func  (.param .b64 func_retval0) malloc
(
	.param .b64 malloc_param_0
)
;

.visible .entry _Z8solutionPlS_l(
	.param .u64 .ptr .align 1 _Z8solutionPlS_l_param_0,
	.param .u64 .ptr .align 1 _Z8solutionPlS_l_param_1,
	.param .u64 _Z8solutionPlS_l_param_2
)
{
	.reg .pred 	%p<67>;
	.reg .b16 	%rs<21>;
	.reg .b32 	%r<75>;
	.reg .b64 	%rd<205>;

	ld.param.u64 	%rd75, [_Z8solutionPlS_l_param_0];
	ld.param.u64 	%rd73, [_Z8solutionPlS_l_param_1];
	ld.param.u64 	%rd74, [_Z8solutionPlS_l_param_2];
	cvta.to.global.u64 	%rd1, %rd75;
	mov.u32 	%r41, %ctaid.x;
	mov.u32 	%r1, %ntid.x;
	mov.u32 	%r42, %tid.x;
	mad.lo.s32 	%r55, %r41, %r1, %r42;
	{ // callseq 0, 0
	.param .b64 param0;
	st.param.b64 	[param0], %rd74;
	.param .b64 retval0;
	call.uni (retval0), 
	malloc, 
	(
	param0
	);
	ld.param.b64 	%rd76, [retval0];
	} // callseq 0
	cvt.s64.s32 	%rd193, %r55;
	setp.le.s64 	%p1, %rd74, %rd193;
	@%p1 bra 	$L__BB0_82;
	add.s64 	%rd4, %rd74, -1;
	shl.b64 	%rd5, %rd74, 3;
	and.b64  	%rd6, %rd74, 7;
	and.b64  	%rd7, %rd74, 3;
	and.b64  	%rd8, %rd74, 9223372036854775800;
	and.b64  	%rd9, %rd74, 1;
	and.b64  	%rd10, %rd74, 9223372036854775804;
	mov.u32 	%r43, %nctaid.x;
	mul.lo.s32 	%r3, %r1, %r43;
	cvta.to.global.u64 	%rd11, %rd73;
$L__BB0_2:
	setp.lt.s64 	%p2, %rd74, 1;
	{ // callseq 1, 0
	.param .b64 param0;
	st.param.b64 	[param0], %rd74;
	.param .b64 retval0;
	call.uni (retval0), 
	malloc, 
	(
	param0
	);
	ld.param.b64 	%rd77, [retval0];
	} // callseq 1
	@%p2 bra 	$L__BB0_14;
	setp.lt.u64 	%p3, %rd74, 8;
	mov.b64 	%rd198, 0;
	@%p3 bra 	$L__BB0_6;
	add.s64 	%rd194, %rd76, 32;
	add.s64 	%rd195, %rd77, 3;
	mov.u64 	%rd196, %rd8;
$L__BB0_5:
	.pragma "nounroll";
	mov.b64 	%rd79, 2147483647;
	st.u64 	[%rd194+-32], %rd79;
	mov.b16 	%rs1, 0;
	st.u8 	[%rd195+-3], %rs1;
	st.u64 	[%rd194+-24], %rd79;
	st.u8 	[%rd195+-2], %rs1;
	st.u64 	[%rd194+-16], %rd79;
	st.u8 	[%rd195+-1], %rs1;
	st.u64 	[%rd194+-8], %rd79;
	st.u8 	[%rd195], %rs1;
	st.u64 	[%rd194], %rd79;
	st.u8 	[%rd195+1], %rs1;
	st.u64 	[%rd194+8], %rd79;
	st.u8 	[%rd195+2], %rs1;
	st.u64 	[%rd194+16], %rd79;
	st.u8 	[%rd195+3], %rs1;
	st.u64 	[%rd194+24], %rd79;
	st.u8 	[%rd195+4], %rs1;
	add.s64 	%rd196, %rd196, -8;
	add.s64 	%rd195, %rd195, 8;
	add.s64 	%rd194, %rd194, 64;
	setp.ne.s64 	%p4, %rd196, 0;
	mov.u64 	%rd198, %rd8;
	@%p4 bra 	$L__BB0_5;
$L__BB0_6:
	setp.eq.s64 	%p5, %rd6, 0;
	@%p5 bra 	$L__BB0_14;
	add.s64 	%rd80, %rd6, -1;
	setp.lt.u64 	%p6, %rd80, 3;
	@%p6 bra 	$L__BB0_9;
	shl.b64 	%rd81, %rd198, 3;
	add.s64 	%rd82, %rd76, %rd81;
	mov.b64 	%rd83, 2147483647;
	st.u64 	[%rd82], %rd83;
	add.s64 	%rd84, %rd77, %rd198;
	mov.b16 	%rs2, 0;
	st.u8 	[%rd84], %rs2;
	add.s64 	%rd85, %rd198, 1;
	and.b64  	%rd86, %rd85, 4294967295;
	shl.b64 	%rd87, %rd85, 3;
	and.b64  	%rd88, %rd87, 34359738360;
	add.s64 	%rd89, %rd76, %rd88;
	st.u64 	[%rd89], %rd83;
	add.s64 	%rd90, %rd77, %rd86;
	st.u8 	[%rd90], %rs2;
	add.s64 	%rd91, %rd198, 2;
	and.b64  	%rd92, %rd91, 4294967295;
	shl.b64 	%rd93, %rd91, 3;
	and.b64  	%rd94, %rd93, 34359738360;
	add.s64 	%rd95, %rd76, %rd94;
	st.u64 	[%rd95], %rd83;
	add.s64 	%rd96, %rd77, %rd92;
	st.u8 	[%rd96], %rs2;
	add.s64 	%rd97, %rd198, 3;
	and.b64  	%rd98, %rd97, 4294967295;
	shl.b64 	%rd99, %rd97, 3;
	and.b64  	%rd100, %rd99, 34359738360;
	add.s64 	%rd101, %rd76, %rd100;
	st.u64 	[%rd101], %rd83;
	add.s64 	%rd102, %rd77, %rd98;
	st.u8 	[%rd102], %rs2;
	add.s64 	%rd103, %rd198, 4;
	and.b64  	%rd198, %rd103, 4294967295;
$L__BB0_9:
	setp.eq.s64 	%p7, %rd7, 0;
	@%p7 bra 	$L__BB0_14;
	setp.eq.s64 	%p8, %rd7, 1;
	@%p8 bra 	$L__BB0_12;
	shl.b64 	%rd104, %rd198, 3;
	add.s64 	%rd105, %rd76, %rd104;
	mov.b64 	%rd106, 2147483647;
	st.u64 	[%rd105], %rd106;
	add.s64 	%rd107, %rd77, %rd198;
	mov.b16 	%rs3, 0;
	st.u8 	[%rd107], %rs3;
	add.s64 	%rd108, %rd198, 1;
	and.b64  	%rd109, %rd108, 4294967295;
	shl.b64 	%rd110, %rd108, 3;
	and.b64  	%rd111, %rd110, 34359738360;
	add.s64 	%rd112, %rd76, %rd111;
	st.u64 	[%rd112], %rd106;
	add.s64 	%rd113, %rd77, %rd109;
	st.u8 	[%rd113], %rs3;
	add.s64 	%rd114, %rd198, 2;
	and.b64  	%rd198, %rd114, 4294967295;
$L__BB0_12:
	setp.eq.s64 	%p9, %rd9, 0;
	@%p9 bra 	$L__BB0_14;
	shl.b64 	%rd115, %rd198, 3;
	add.s64 	%rd116, %rd76, %rd115;
	mov.b64 	%rd117, 2147483647;
	st.u64 	[%rd116], %rd117;
	add.s64 	%rd118, %rd77, %rd198;
	mov.b16 	%rs4, 0;
	st.u8 	[%rd118], %rs4;
$L__BB0_14:
	setp.lt.s64 	%p10, %rd74, 2;
	shl.b64 	%rd119, %rd193, 3;
	add.s64 	%rd120, %rd76, %rd119;
	mov.b64 	%rd121, 0;
	st.u64 	[%rd120], %rd121;
	@%p10 bra 	$L__BB0_78;
	mov.b32 	%r56, 0;
$L__BB0_16:
	setp.lt.u64 	%p11, %rd74, 4;
	mov.b32 	%r59, 2147483647;
	mov.b64 	%rd201, 0;
	@%p11 bra 	$L__BB0_27;
	mov.b32 	%r59, 2147483647;
	mov.b64 	%rd200, 0;
$L__BB0_18:
	cvt.u32.u64 	%r8, %rd200;
	add.s64 	%rd124, %rd77, %rd200;
	ld.u8 	%rs5, [%rd124];
	setp.ne.s16 	%p12, %rs5, 0;
	@%p12 bra 	$L__BB0_20;
	shl.b64 	%rd125, %rd200, 3;
	add.s64 	%rd126, %rd76, %rd125;
	ld.u64 	%rd127, [%rd126];
	cvt.s64.s32 	%rd128, %r59;
	setp.gt.s64 	%p13, %rd127, %rd128;
	min.s64 	%rd129, %rd127, %rd128;
	cvt.u32.u64 	%r59, %rd129;
	selp.b32 	%r60, %r60, %r8, %p13;
$L__BB0_20:
	and.b64  	%rd130, %rd200, 4294967292;
	add.s64 	%rd28, %rd77, %rd130;
	ld.u8 	%rs6, [%rd28+1];
	setp.ne.s16 	%p14, %rs6, 0;
	shl.b64 	%rd131, %rd200, 3;
	and.b64  	%rd132, %rd131, 34359738336;
	add.s64 	%rd29, %rd76, %rd132;
	@%p14 bra 	$L__BB0_22;
	add.s32 	%r50, %r8, 1;
	ld.u64 	%rd133, [%rd29+8];
	cvt.s64.s32 	%rd134, %r59;
	setp.gt.s64 	%p15, %rd133, %rd134;
	min.s64 	%rd135, %rd133, %rd134;
	cvt.u32.u64 	%r59, %rd135;
	selp.b32 	%r60, %r60, %r50, %p15;
$L__BB0_22:
	ld.u8 	%rs7, [%rd28+2];
	setp.ne.s16 	%p16, %rs7, 0;
	@%p16 bra 	$L__BB0_24;
	add.s32 	%r51, %r8, 2;
	ld.u64 	%rd136, [%rd29+16];
	cvt.s64.s32 	%rd137, %r59;
	setp.gt.s64 	%p17, %rd136, %rd137;
	min.s64 	%rd138, %rd136, %rd137;
	cvt.u32.u64 	%r59, %rd138;
	selp.b32 	%r60, %r60, %r51, %p17;
$L__BB0_24:
	ld.u8 	%rs8, [%rd28+3];
	setp.ne.s16 	%p18, %rs8, 0;
	@%p18 bra 	$L__BB0_26;
	add.s32 	%r52, %r8, 3;
	ld.u64 	%rd139, [%rd29+24];
	cvt.s64.s32 	%rd140, %r59;
	setp.gt.s64 	%p19, %rd139, %rd140;
	min.s64 	%rd141, %rd139, %rd140;
	cvt.u32.u64 	%r59, %rd141;
	selp.b32 	%r60, %r60, %r52, %p19;
$L__BB0_26:
	add.s64 	%rd200, %rd200, 4;
	setp.ne.s64 	%p20, %rd200, %rd10;
	mov.u64 	%rd201, %rd10;
	@%p20 bra 	$L__BB0_18;
$L__BB0_27:
	setp.eq.s64 	%p21, %rd7, 0;
	@%p21 bra 	$L__BB0_36;
	cvt.u32.u64 	%r28, %rd201;
	add.s64 	%rd142, %rd77, %rd201;
	ld.u8 	%rs9, [%rd142];
	setp.ne.s16 	%p22, %rs9, 0;
	@%p22 bra 	$L__BB0_30;
	shl.b64 	%rd143, %rd201, 3;
	add.s64 	%rd144, %rd76, %rd143;
	ld.u64 	%rd145, [%rd144];
	cvt.s64.s32 	%rd146, %r59;
	setp.gt.s64 	%p23, %rd145, %rd146;
	min.s64 	%rd147, %rd145, %rd146;
	cvt.u32.u64 	%r59, %rd147;
	selp.b32 	%r60, %r60, %r28, %p23;
$L__BB0_30:
	setp.eq.s64 	%p24, %rd7, 1;
	@%p24 bra 	$L__BB0_36;
	and.b64  	%rd148, %rd201, 4294967295;
	add.s64 	%rd32, %rd77, %rd148;
	ld.u8 	%rs10, [%rd32+1];
	setp.ne.s16 	%p25, %rs10, 0;
	shl.b64 	%rd149, %rd201, 3;
	and.b64  	%rd150, %rd149, 34359738360;
	add.s64 	%rd33, %rd76, %rd150;
	@%p25 bra 	$L__BB0_33;
	ld.u64 	%rd151, [%rd33+8];
	cvt.s64.s32 	%rd152, %r59;
	setp.gt.s64 	%p26, %rd151, %rd152;
	min.s64 	%rd153, %rd151, %rd152;
	cvt.u32.u64 	%r59, %rd153;
	add.s32 	%r53, %r28, 1;
	selp.b32 	%r60, %r60, %r53, %p26;
$L__BB0_33:
	setp.eq.s64 	%p27, %rd7, 2;
	@%p27 bra 	$L__BB0_36;
	ld.u8 	%rs11, [%rd32+2];
	setp.ne.s16 	%p28, %rs11, 0;
	@%p28 bra 	$L__BB0_36;
	ld.u64 	%rd154, [%rd33+16];
	cvt.s64.s32 	%rd155, %r59;
	setp.gt.s64 	%p29, %rd154, %rd155;
	add.s32 	%r54, %r28, 2;
	selp.b32 	%r60, %r60, %r54, %p29;
$L__BB0_36:
	cvt.s64.s32 	%rd157, %r60;
	add.s64 	%rd158, %rd77, %rd157;
	mov.b16 	%rs12, 1;
	st.u8 	[%rd158], %rs12;
	mul.lo.s64 	%rd34, %rd74, %rd157;
	mul.wide.s32 	%rd159, %r60, 8;
	add.s64 	%rd35, %rd76, %rd159;
	mov.b64 	%rd203, 0;
	@%p11 bra 	$L__BB0_59;
	mov.b64 	%rd202, 0;
$L__BB0_38:
	add.s64 	%rd37, %rd77, %rd202;
	ld.u8 	%rs13, [%rd37];
	setp.ne.s16 	%p31, %rs13, 0;
	add.s64 	%rd161, %rd202, %rd34;
	shl.b64 	%rd162, %rd161, 3;
	add.s64 	%rd38, %rd1, %rd162;
	shl.b64 	%rd163, %rd202, 3;
	add.s64 	%rd39, %rd76, %rd163;
	@%p31 bra 	$L__BB0_43;
	ld.global.u64 	%rd40, [%rd38];
	setp.eq.s64 	%p32, %rd40, 0;
	@%p32 bra 	$L__BB0_43;
	ld.u64 	%rd41, [%rd35];
	setp.eq.s64 	%p33, %rd41, 2147483647;
	@%p33 bra 	$L__BB0_43;
	add.s64 	%rd42, %rd40, %rd41;
	ld.u64 	%rd164, [%rd39];
	setp.ge.s64 	%p34, %rd42, %rd164;
	@%p34 bra 	$L__BB0_43;
	st.u64 	[%rd39], %rd42;
$L__BB0_43:
	ld.u8 	%rs14, [%rd37+1];
	setp.ne.s16 	%p35, %rs14, 0;
	@%p35 bra 	$L__BB0_48;
	ld.global.u64 	%rd43, [%rd38+8];
	setp.eq.s64 	%p36, %rd43, 0;
	@%p36 bra 	$L__BB0_48;
	ld.u64 	%rd44, [%rd35];
	setp.eq.s64 	%p37, %rd44, 2147483647;
	@%p37 bra 	$L__BB0_48;
	add.s64 	%rd45, %rd43, %rd44;
	ld.u64 	%rd165, [%rd39+8];
	setp.ge.s64 	%p38, %rd45, %rd165;
	@%p38 bra 	$L__BB0_48;
	st.u64 	[%rd39+8], %rd45;
$L__BB0_48:
	ld.u8 	%rs15, [%rd37+2];
	setp.ne.s16 	%p39, %rs15, 0;
	@%p39 bra 	$L__BB0_53;
	ld.global.u64 	%rd46, [%rd38+16];
	setp.eq.s64 	%p40, %rd46, 0;
	@%p40 bra 	$L__BB0_53;
	ld.u64 	%rd47, [%rd35];
	setp.eq.s64 	%p41, %rd47, 2147483647;
	@%p41 bra 	$L__BB0_53;
	add.s64 	%rd48, %rd46, %rd47;
	ld.u64 	%rd166, [%rd39+16];
	setp.ge.s64 	%p42, %rd48, %rd166;
	@%p42 bra 	$L__BB0_53;
	st.u64 	[%rd39+16], %rd48;
$L__BB0_53:
	ld.u8 	%rs16, [%rd37+3];
	setp.ne.s16 	%p43, %rs16, 0;
	@%p43 bra 	$L__BB0_58;
	ld.global.u64 	%rd49, [%rd38+24];
	setp.eq.s64 	%p44, %rd49, 0;
	@%p44 bra 	$L__BB0_58;
	ld.u64 	%rd50, [%rd35];
	setp.eq.s64 	%p45, %rd50, 2147483647;
	@%p45 bra 	$L__BB0_58;
	add.s64 	%rd51, %rd49, %rd50;
	ld.u64 	%rd167, [%rd39+24];
	setp.ge.s64 	%p46, %rd51, %rd167;
	@%p46 bra 	$L__BB0_58;
	st.u64 	[%rd39+24], %rd51;
$L__BB0_58:
	add.s64 	%rd202, %rd202, 4;
	setp.ne.s64 	%p47, %rd202, %rd10;
	mov.u64 	%rd203, %rd10;
	@%p47 bra 	$L__BB0_38;
$L__BB0_59:
	@%p21 bra 	$L__BB0_77;
	add.s64 	%rd168, %rd77, %rd203;
	ld.u8 	%rs17, [%rd168];
	setp.ne.s16 	%p49, %rs17, 0;
	@%p49 bra 	$L__BB0_65;
	add.s64 	%rd169, %rd203, %rd34;
	shl.b64 	%rd170, %rd169, 3;
	add.s64 	%rd171, %rd1, %rd170;
	ld.global.u64 	%rd54, [%rd171];
	setp.eq.s64 	%p50, %rd54, 0;
	@%p50 bra 	$L__BB0_65;
	ld.u64 	%rd55, [%rd35];
	setp.eq.s64 	%p51, %rd55, 2147483647;
	@%p51 bra 	$L__BB0_65;
	add.s64 	%rd56, %rd54, %rd55;
	shl.b64 	%rd172, %rd203, 3;
	add.s64 	%rd57, %rd76, %rd172;
	ld.u64 	%rd173, [%rd57];
	setp.ge.s64 	%p52, %rd56, %rd173;
	@%p52 bra 	$L__BB0_65;
	st.u64 	[%rd57], %rd56;
$L__BB0_65:
	setp.eq.s64 	%p53, %rd7, 1;
	add.s64 	%rd174, %rd203, 1;
	and.b64  	%rd58, %rd174, 4294967295;
	@%p53 bra 	$L__BB0_77;
	add.s64 	%rd175, %rd77, %rd58;
	ld.u8 	%rs18, [%rd175];
	setp.ne.s16 	%p54, %rs18, 0;
	@%p54 bra 	$L__BB0_71;
	add.s64 	%rd176, %rd58, %rd34;
	shl.b64 	%rd177, %rd176, 3;
	add.s64 	%rd178, %rd1, %rd177;
	ld.global.u64 	%rd59, [%rd178];
	setp.eq.s64 	%p55, %rd59, 0;
	@%p55 bra 	$L__BB0_71;
	ld.u64 	%rd60, [%rd35];
	setp.eq.s64 	%p56, %rd60, 2147483647;
	@%p56 bra 	$L__BB0_71;
	add.s64 	%rd61, %rd59, %rd60;
	shl.b64 	%rd179, %rd58, 3;
	add.s64 	%rd62, %rd76, %rd179;
	ld.u64 	%rd180, [%rd62];
	setp.ge.s64 	%p57, %rd61, %rd180;
	@%p57 bra 	$L__BB0_71;
	st.u64 	[%rd62], %rd61;
$L__BB0_71:
	setp.eq.s64 	%p58, %rd7, 2;
	add.s64 	%rd181, %rd203, 2;
	and.b64  	%rd63, %rd181, 4294967295;
	@%p58 bra 	$L__BB0_77;
	add.s64 	%rd182, %rd77, %rd63;
	ld.u8 	%rs19, [%rd182];
	setp.ne.s16 	%p59, %rs19, 0;
	@%p59 bra 	$L__BB0_77;
	add.s64 	%rd183, %rd63, %rd34;
	shl.b64 	%rd184, %rd183, 3;
	add.s64 	%rd185, %rd1, %rd184;
	ld.global.u64 	%rd64, [%rd185];
	setp.eq.s64 	%p60, %rd64, 0;
	@%p60 bra 	$L__BB0_77;
	ld.u64 	%rd65, [%rd35];
	setp.eq.s64 	%p61, %rd65, 2147483647;
	@%p61 bra 	$L__BB0_77;
	add.s64 	%rd66, %rd64, %rd65;
	shl.b64 	%rd186, %rd63, 3;
	add.s64 	%rd67, %rd76, %rd186;
	ld.u64 	%rd187, [%rd67];
	setp.ge.s64 	%p62, %rd66, %rd187;
	@%p62 bra 	$L__BB0_77;
	st.u64 	[%rd67], %rd66;
$L__BB0_77:
	add.s32 	%r56, %r56, 1;
	cvt.u64.u32 	%rd188, %r56;
	setp.gt.s64 	%p63, %rd4, %rd188;
	@%p63 bra 	$L__BB0_16;
$L__BB0_78:
	mul.lo.s64 	%rd68, %rd193, %rd74;
	setp.eq.s64 	%p64, %rd74, 0;
	@%p64 bra 	$L__BB0_81;
	shl.b64 	%rd190, %rd68, 3;
	add.s64 	%rd69, %rd11, %rd190;
	mov.b64 	%rd204, 0;
$L__BB0_80:
	add.s64 	%rd191, %rd76, %rd204;
	ld.u8 	%rs20, [%rd191];
	add.s64 	%rd192, %rd69, %rd204;
	st.global.u8 	[%rd192], %rs20;
	add.s64 	%rd204, %rd204, 1;
	setp.lt.u64 	%p65, %rd204, %rd5;
	@%p65 bra 	$L__BB0_80;
$L__BB0_81:
	add.s32 	%r55, %r55, %r3;
	cvt.s64.s32 	%rd193, %r55;
	setp.gt.s64 	%p66, %rd74, %rd193;
	@%p66 bra 	$L__BB0_2;
$L__BB0_82:
	ret;

}


// ===== COMPILED SASS (sm_100) =====

	.target	sm_100

	.elftype	@"ET_EXEC"


//--------------------- .note.nv.tkinfo           --------------------------
	.section	.note.nv.tkinfo,"",@"SHT_NOTE"
	.sectionflags	@"SHF_NOTE_NV_TKINFO"
	.tkinfo
        /*0018*/ 	.word	0x00000002
        /*0030*/ 	.string	""
        /*0030*/ 	.string	"ptxas"
        /*0030*/ 	.string	"Cuda compilation tools, release 13.0, V13.0.88"
        /*0030*/ 	.string	"Build cuda_13.0.r13.0/compiler.36424714_0"
        /*0030*/ 	.string	"-arch sm_100 -m 64 "



//--------------------- .note.nv.cuinfo           --------------------------
	.section	.note.nv.cuinfo,"",@"SHT_NOTE"
	.sectionflags	@"SHF_NOTE_NV_CUINFO"
        /*0018*/ 	.short	0x0002
        /*001a*/ 	.short	0x0064
        /*001c*/ 	.short	0x0082
	.zero		2


//--------------------- .nv.info                  --------------------------
	.section	.nv.info,"",@"SHT_CUDA_INFO"
	.align	4


	//----- nvinfo : EIATTR_REGCOUNT
	.align		4
        /*0000*/ 	.byte	0x04, 0x2f
        /*0002*/ 	.short	(.L_1 - .L_0)
	.align		4
.L_0:
        /*0004*/ 	.word	index@(_Z8solutionPlS_l)
        /*0008*/ 	.word	0x00000024


	//----- nvinfo : EIATTR_FRAME_SIZE
	.align		4
.L_1:
        /*000c*/ 	.byte	0x04, 0x11
        /*000e*/ 	.short	(.L_3 - .L_2)
	.align		4
.L_2:
        /*0010*/ 	.word	index@(_Z8solutionPlS_l)
        /*0014*/ 	.word	0x00000000


	//----- nvinfo : EIATTR_MIN_STACK_SIZE
	.align		4
.L_3:
        /*0018*/ 	.byte	0x04, 0x12
        /*001a*/ 	.short	(.L_5 - .L_4)
	.align		4
.L_4:
        /*001c*/ 	.word	index@(_Z8solutionPlS_l)
        /*0020*/ 	.word	0x00000000
.L_5:


//--------------------- .nv.compat                --------------------------
	.section	.nv.compat,"",@"SHT_CUDA_COMPAT_INFO"
	.align	4
        /*0000*/ 	.byte	0x02, 0x09, 0x00, 0x00, 0x02, 0x02, 0x01, 0x00, 0x02, 0x05, 0x05, 0x00, 0x03, 0x07, 0x01, 0x01
        /*0010*/ 	.byte	0x02, 0x03, 0x00, 0x00, 0x02, 0x06, 0x01, 0x00, 0x04, 0x0b, 0x08, 0x00, 0x09, 0x00, 0x00, 0x00
        /*0020*/ 	.byte	0x00, 0x00, 0x00, 0x00


//--------------------- .nv.info._Z8solutionPlS_l --------------------------
	.section	.nv.info._Z8solutionPlS_l,"",@"SHT_CUDA_INFO"
	.sectionflags	@""
	.align	4


	//----- nvinfo : EIATTR_CUDA_API_VERSION
	.align		4
        /*0000*/ 	.byte	0x04, 0x37
        /*0002*/ 	.short	(.L_7 - .L_6)
.L_6:
        /*0004*/ 	.word	0x00000082


	//----- nvinfo : EIATTR_KPARAM_INFO
	.align		4
.L_7:
        /*0008*/ 	.byte	0x04, 0x17
        /*000a*/ 	.short	(.L_9 - .L_8)
.L_8:
        /*000c*/ 	.word	0x00000000
        /*0010*/ 	.short	0x0002
        /*0012*/ 	.short	0x0010
        /*0014*/ 	.byte	0x00, 0xf0, 0x21, 0x00


	//----- nvinfo : EIATTR_KPARAM_INFO
	.align		4
.L_9:
        /*0018*/ 	.byte	0x04, 0x17
        /*001a*/ 	.short	(.L_11 - .L_10)
.L_10:
        /*001c*/ 	.word	0x00000000
        /*0020*/ 	.short	0x0001
        /*0022*/ 	.short	0x0008
        /*0024*/ 	.byte	0x00, 0xf5, 0x21, 0x00


	//----- nvinfo : EIATTR_KPARAM_INFO
	.align		4
.L_11:
        /*0028*/ 	.byte	0x04, 0x17
        /*002a*/ 	.short	(.L_13 - .L_12)
.L_12:
        /*002c*/ 	.word	0x00000000
        /*0030*/ 	.short	0x0000
        /*0032*/ 	.short	0x0000
        /*0034*/ 	.byte	0x00, 0xf5, 0x21, 0x00


	//----- nvinfo : EIATTR_SPARSE_MMA_MASK
	.align		4
.L_13:
        /*0038*/ 	.byte	0x03, 0x50
        /*003a*/ 	.short	0x0000


	//----- nvinfo : EIATTR_MAXREG_COUNT
	.align		4
        /*003c*/ 	.byte	0x03, 0x1b
        /*003e*/ 	.short	0x00ff


	//----- nvinfo : EIATTR_EXTERNS
	.align		4
        /*0040*/ 	.byte	0x04, 0x0f
        /*0042*/ 	.short	(.L_15 - .L_14)


	//   ....[0]....
	.align		4
.L_14:
        /*0044*/ 	.word	index@(malloc)


	//----- nvinfo : EIATTR_MERCURY_ISA_VERSION
	.align		4
.L_15:
        /*0048*/ 	.byte	0x03, 0x5f
        /*004a*/ 	.short	0x0101


	//----- nvinfo : EIATTR_VRC_CTA_INIT_COUNT
	.align		4
        /*004c*/ 	.byte	0x02, 0x4a
	.zero		1
	.zero		1


	//----- nvinfo : EIATTR_SYSCALL_OFFSETS
	.align		4
        /*0050*/ 	.byte	0x04, 0x46
        /*0052*/ 	.short	(.L_17 - .L_16)


	//   ....[0]....
.L_16:
        /*0054*/ 	.word	0x000000c0


	//   ....[1]....
        /*0058*/ 	.word	0x00000250


	//----- nvinfo : EIATTR_EXIT_INSTR_OFFSETS
	.align		4
.L_17:
        /*005c*/ 	.byte	0x04, 0x1c
        /*005e*/ 	.short	(.L_19 - .L_18)


	//   ....[0]....
.L_18:
        /*0060*/ 	.word	0x00000110


	//   ....[1]....
        /*0064*/ 	.word	0x000024a0


	//----- nvinfo : EIATTR_CRS_STACK_SIZE
	.align		4
.L_19:
        /*0068*/ 	.byte	0x04, 0x1e
        /*006a*/ 	.short	(.L_21 - .L_20)
.L_20:
        /*006c*/ 	.word	0x00000000


	//----- nvinfo : EIATTR_CBANK_PARAM_SIZE
	.align		4
.L_21:
        /*0070*/ 	.byte	0x03, 0x19
        /*0072*/ 	.short	0x0018


	//----- nvinfo : EIATTR_PARAM_CBANK
	.align		4
        /*0074*/ 	.byte	0x04, 0x0a
        /*0076*/ 	.short	(.L_23 - .L_22)
	.align		4
.L_22:
        /*0078*/ 	.word	index@(.nv.constant0._Z8solutionPlS_l)
        /*007c*/ 	.short	0x0380
        /*007e*/ 	.short	0x0018


	//----- nvinfo : EIATTR_SW_WAR
	.align		4
.L_23:
        /*0080*/ 	.byte	0x04, 0x36
        /*0082*/ 	.short	(.L_25 - .L_24)
.L_24:
        /*0084*/ 	.word	0x00000008
.L_25:


//--------------------- .nv.callgraph             --------------------------
	.section	.nv.callgraph,"",@"SHT_CUDA_CALLGRAPH"
	.align	4
	.sectionentsize	8
	.align		4
        /*0000*/ 	.word	0x00000000
	.align		4
        /*0004*/ 	.word	0xffffffff
	.align		4
        /*0008*/ 	.word	index@(_Z8solutionPlS_l)
	.align		4
        /*000c*/ 	.word	index@(malloc)
	.align		4
        /*0010*/ 	.word	0x00000000
	.align		4
        /*0014*/ 	.word	0xfffffffe
	.align		4
        /*0018*/ 	.word	0x00000000
	.align		4
        /*001c*/ 	.word	0xfffffffd
	.align		4
        /*0020*/ 	.word	0x00000000
	.align		4
        /*0024*/ 	.word	0xfffffffc


//--------------------- .nv.constant4             --------------------------
	.section	.nv.constant4,"a",@progbits
	.align	8
	.align		8
.nv.constant4:
        /*0000*/ 	.dword	malloc


//--------------------- .text._Z8solutionPlS_l    --------------------------
	.section	.text._Z8solutionPlS_l,"ax",@progbits
	.align	128
        .global         _Z8solutionPlS_l
        .type           _Z8solutionPlS_l,@function
        .size           _Z8solutionPlS_l,(.L_x_40 - _Z8solutionPlS_l)
        .other          _Z8solutionPlS_l,@"STO_CUDA_ENTRY STV_DEFAULT"
_Z8solutionPlS_l:
.text._Z8solutionPlS_l:
[----:B------:R-:W0:Y:S01]  /*0000*/  LDC R1, c[0x0][0x37c] ;  /* 0x0000df00ff017b82 */ /* 0x000e220000000800 */
[----:B------:R-:W1:Y:S07]  /*0010*/  S2R R6, SR_TID.X ;  /* 0x0000000000067919 */ /* 0x000e6e0000002100 */
[----:B------:R-:W1:Y:S01]  /*0020*/  S2UR UR4, SR_CTAID.X ;  /* 0x00000000000479c3 */ /* 0x000e620000002500 */
[----:B------:R-:W-:Y:S01]  /*0030*/  MOV R0, 0x0 ;  /* 0x0000000000007802 */ /* 0x000fe20000000f00 */
[----:B------:R-:W2:Y:S01]  /*0040*/  LDCU.64 UR6, c[0x0][0x390] ;  /* 0x00007200ff0677ac */ /* 0x000ea20008000a00 */
[----:B------:R-:W3:Y:S05]  /*0050*/  LDCU.64 UR36, c[0x0][0x358] ;  /* 0x00006b00ff2477ac */ /* 0x000eea0008000a00 */
[----:B------:R-:W1:Y:S08]  /*0060*/  LDC R19, c[0x0][0x360] ;  /* 0x0000d800ff137b82 */ /* 0x000e700000000800 */
[----:B------:R4:W0:Y:S01]  /*0070*/  LDC.64 R2, c[0x4][R0] ;  /* 0x0100000000027b82 */ /* 0x0008220000000a00 */
[----:B--2---:R-:W-:-:S02]  /*0080*/  IMAD.U32 R4, RZ, RZ, UR6 ;  /* 0x00000006ff047e24 */ /* 0x004fc4000f8e00ff */
[----:B------:R-:W-:Y:S02]  /*0090*/  IMAD.U32 R5, RZ, RZ, UR7 ;  /* 0x00000007ff057e24 */ /* 0x000fe4000f8e00ff */
[----:B-1-34-:R-:W-:-:S07]  /*00a0*/  IMAD R27, R19, UR4, R6 ;  /* 0x00000004131b7c24 */ /* 0x01afce000f8e0206 */
[----:B------:R-:W-:-:S07]  /*00b0*/  LEPC R20, `(.L_x_0) ;  /* 0x000000001014794e */ /* 0x000fce0000000000 */
[----:B0-----:R-:W-:Y:S05]  /*00c0*/  CALL.ABS.NOINC R2 ;  /* 0x0000000002007343 */ /* 0x001fea0003c00000 */
.L_x_0:
[----:B------:R-:W0:Y:S01]  /*00d0*/  LDC.64 R2, c[0x0][0x390] ;  /* 0x0000e400ff027b82 */ /* 0x000e220000000a00 */
[----:B------:R-:W-:Y:S02]  /*00e0*/  SHF.R.S32.HI R23, RZ, 0x1f, R27 ;  /* 0x0000001fff177819 */ /* 0x000fe4000001141b */
[----:B0-----:R-:W-:-:S04]  /*00f0*/  ISETP.GE.U32.AND P0, PT, R27, R2, PT ;  /* 0x000000021b00720c */ /* 0x001fc80003f06070 */
[----:B------:R-:W-:-:S13]  /*0100*/  ISETP.GE.AND.EX P0, PT, R23, R3, PT, P0 ;  /* 0x000000031700720c */ /* 0x000fda0003f06300 */
[----:B------:R-:W-:Y:S05]  /*0110*/  @P0 EXIT ;  /* 0x000000000000094d */ /* 0x000fea0003800000 */
[----:B------:R-:W0:Y:S01]  /*0120*/  LDCU UR4, c[0x0][0x370] ;  /* 0x00006e00ff0477ac */ /* 0x000e220008000800 */
[C---:B------:R-:W-:Y:S01]  /*0130*/  IADD3 RZ, P0, PT, R2.reuse, -0x1, RZ ;  /* 0xffffffff02ff7810 */ /* 0x040fe20007f1e0ff */
[----:B------:R-:W-:Y:S01]  /*0140*/  IMAD.MOV.U32 R16, RZ, RZ, R4 ;  /* 0x000000ffff107224 */ /* 0x000fe200078e0004 */
[C---:B------:R-:W-:Y:S01]  /*0150*/  LOP3.LUT R25, R2.reuse, 0x3, RZ, 0xc0, !PT ;  /* 0x0000000302197812 */ /* 0x040fe200078ec0ff */
[----:B------:R-:W-:Y:S01]  /*0160*/  IMAD.MOV.U32 R17, RZ, RZ, R5 ;  /* 0x000000ffff117224 */ /* 0x000fe200078e0005 */
[----:B------:R-:W-:Y:S02]  /*0170*/  LOP3.LUT R24, R2, 0xfffffffc, RZ, 0xc0, !PT ;  /* 0xfffffffc02187812 */ /* 0x000fe400078ec0ff */
[C---:B------:R-:W-:Y:S02]  /*0180*/  LOP3.LUT R22, R3.reuse, 0x7fffffff, RZ, 0xc0, !PT ;  /* 0x7fffffff03167812 */ /* 0x040fe400078ec0ff */
[----:B------:R-:W-:Y:S01]  /*0190*/  IADD3.X R18, PT, PT, R3, -0x1, RZ, P0, !PT ;  /* 0xffffffff03127810 */ /* 0x000fe200007fe4ff */
[----:B0-----:R-:W-:-:S07]  /*01a0*/  IMAD R2, R19, UR4, RZ ;  /* 0x0000000413027c24 */ /* 0x001fce000f8e02ff */
.L_x_38:
[----:B0-----:R-:W0:Y:S01]  /*01b0*/  LDC.64 R4, c[0x0][0x390] ;  /* 0x0000e400ff047b82 */ /* 0x001e220000000a00 */
[----:B------:R-:W-:Y:S01]  /*01c0*/  MOV R0, 0x0 ;  /* 0x0000000000007802 */ /* 0x000fe20000000f00 */
[----:B-1----:R-:W1:Y:S06]  /*01d0*/  LDCU.64 UR4, c[0x0][0x390] ;  /* 0x00007200ff0477ac */ /* 0x002e6c0008000a00 */
[----:B------:R2:W3:Y:S01]  /*01e0*/  LDC.64 R6, c[0x4][R0] ;  /* 0x0100000000067b82 */ /* 0x0004e20000000a00 */
[----:B0-----:R-:W-:Y:S01]  /*01f0*/  ISETP.GE.U32.AND P0, PT, R4, 0x1, PT ;  /* 0x000000010400780c */ /* 0x001fe20003f06070 */
[----:B-1----:R-:W-:-:S03]  /*0200*/  IMAD.U32 R4, RZ, RZ, UR4 ;  /* 0x00000004ff047e24 */ /* 0x002fc6000f8e00ff */
[----:B------:R-:W-:Y:S01]  /*0210*/  ISETP.GE.AND.EX P0, PT, R5, RZ, PT, P0 ;  /* 0x000000ff0500720c */ /* 0x000fe20003f06300 */
[----:B------:R-:W-:-:S03]  /*0220*/  IMAD.U32 R5, RZ, RZ, UR5 ;  /* 0x00000005ff057e24 */ /* 0x000fc6000f8e00ff */
[----:B--23--:R-:W-:-:S09]  /*0230*/  P2R R26, PR, RZ, 0x1 ;  /* 0x00000001ff1a7803 */ /* 0x00cfd20000000000 */
[----:B------:R-:W-:-:S07]  /*0240*/  LEPC R20, `(.L_x_1) ;  /* 0x000000001014794e */ /* 0x000fce0000000000 */
[----:B------:R-:W-:Y:S05]  /*0250*/  CALL.ABS.NOINC R6 ;  /* 0x0000000006007343 */ /* 0x000fea0003c00000 */
.L_x_1:
[----:B------:R-:W-:-:S13]  /*0260*/  ISETP.NE.AND P6, PT, R26, RZ, PT ;  /* 0x000000ff1a00720c */ /* 0x000fda0003fc5270 */
[----:B------:R-:W-:Y:S05]  /*0270*/  @!P6 BRA `(.L_x_2) ;  /* 0x00000008003ce947 */ /* 0x000fea0003800000 */
[----:B------:R-:W0:Y:S01]  /*0280*/  LDC.64 R20, c[0x0][0x390] ;  /* 0x0000e400ff147b82 */ /* 0x000e220000000a00 */
[----:B------:R-:W-:Y:S02]  /*0290*/  IMAD.MOV.U32 R3, RZ, RZ, RZ ;  /* 0x000000ffff037224 */ /* 0x000fe400078e00ff */
[----:B------:R-:W-:Y:S01]  /*02a0*/  IMAD.MOV.U32 R0, RZ, RZ, RZ ;  /* 0x000000ffff007224 */ /* 0x000fe200078e00ff */
[----:B0-----:R-:W-:-:S04]  /*02b0*/  ISETP.GE.U32.AND P0, PT, R20, 0x8, PT ;  /* 0x000000081400780c */ /* 0x001fc80003f06070 */
[----:B------:R-:W-:-:S13]  /*02c0*/  ISETP.GE.U32.AND.EX P0, PT, R21, RZ, PT, P0 ;  /* 0x000000ff1500720c */ /* 0x000fda0003f06100 */
[----:B------:R-:W-:Y:S05]  /*02d0*/  @!P0 BRA `(.L_x_3) ;  /* 0x0000000000ac8947 */ /* 0x000fea0003800000 */
[----:B------:R-:W0:Y:S01]  /*02e0*/  LDC R0, c[0x0][0x390] ;  /* 0x0000e400ff007b82 */ /* 0x000e220000000800 */
[----:B------:R-:W-:Y:S01]  /*02f0*/  IADD3 R14, P0, PT, R16, 0x20, RZ ;  /* 0x00000020100e7810 */ /* 0x000fe20007f1e0ff */
[----:B------:R-:W-:Y:S01]  /*0300*/  BSSY.RECONVERGENT B0, `(.L_x_4) ;  /* 0x0000026000007945 */ /* 0x000fe20003800200 */
[----:B------:R-:W-:Y:S01]  /*0310*/  IADD3 R12, P1, PT, R4, 0x3, RZ ;  /* 0x00000003040c7810 */ /* 0x000fe20007f3e0ff */
[----:B------:R-:W-:Y:S02]  /*0320*/  IMAD.MOV.U32 R3, RZ, RZ, R22 ;  /* 0x000000ffff037224 */ /* 0x000fe400078e0016 */
[----:B------:R-:W-:Y:S02]  /*0330*/  IMAD.X R15, RZ, RZ, R17, P0 ;  /* 0x000000ffff0f7224 */ /* 0x000fe400000e0611 */
[----:B------:R-:W-:Y:S01]  /*0340*/  IMAD.X R13, RZ, RZ, R5, P1 ;  /* 0x000000ffff0d7224 */ /* 0x000fe200008e0605 */
[----:B0-----:R-:W-:-:S05]  /*0350*/  LOP3.LUT R21, R0, 0xfffffff8, RZ, 0xc0, !PT ;  /* 0xfffffff800157812 */ /* 0x001fca00078ec0ff */
[----:B------:R-:W-:-:S07]  /*0360*/  IMAD.MOV.U32 R0, RZ, RZ, R21 ;  /* 0x000000ffff007224 */ /* 0x000fce00078e0015 */
.L_x_5:
[----:B0-----:R-:W-:Y:S01]  /*0370*/  IMAD.MOV.U32 R6, RZ, RZ, 0x7fffffff ;  /* 0x7fffffffff067424 */ /* 0x001fe200078e00ff */
[----:B------:R-:W-:Y:S01]  /*0380*/  IADD3 R0, P0, PT, R0, -0x8, RZ ;  /* 0xfffffff800007810 */ /* 0x000fe20007f1e0ff */
[----:B------:R-:W-:Y:S02]  /*0390*/  IMAD.MOV.U32 R7, RZ, RZ, 0x0 ;  /* 0x00000000ff077424 */ /* 0x000fe400078e00ff */
[----:B------:R-:W-:Y:S01]  /*03a0*/  IMAD.MOV.U32 R8, RZ, RZ, R14 ;  /* 0x000000ffff087224 */ /* 0x000fe200078e000e */
[----:B------:R-:W-:Y:S01]  /*03b0*/  IADD3.X R3, PT, PT, R3, -0x1, RZ, P0, !PT ;  /* 0xffffffff03037810 */ /* 0x000fe200007fe4ff */
[----:B------:R-:W-:Y:S01]  /*03c0*/  IMAD.MOV.U32 R9, RZ, RZ, R15 ;  /* 0x000000ffff097224 */ /* 0x000fe200078e000f */
[----:B------:R-:W-:Y:S01]  /*03d0*/  ISETP.NE.U32.AND P0, PT, R0, RZ, PT ;  /* 0x000000ff0000720c */ /* 0x000fe20003f05070 */
[----:B------:R-:W-:Y:S01]  /*03e0*/  IMAD.MOV.U32 R10, RZ, RZ, R12 ;  /* 0x000000ffff0a7224 */ /* 0x000fe200078e000c */
[----:B------:R-:W-:Y:S01]  /*03f0*/  IADD3 R14, P2, PT, R8, 0x40, RZ ;  /* 0x00000040080e7810 */ /* 0x000fe20007f5e0ff */
[----:B------:R-:W-:Y:S01]  /*0400*/  IMAD.MOV.U32 R11, RZ, RZ, R13 ;  /* 0x000000ffff0b7224 */ /* 0x000fe200078e000d */
[----:B------:R0:W-:Y:S01]  /*0410*/  ST.E.64 desc[UR36][R8.64+-0x20], R6 ;  /* 0xffffe00608007985 */ /* 0x0001e2000c101b24 */
[----:B------:R-:W-:-:S02]  /*0420*/  ISETP.NE.AND.EX P0, PT, R3, RZ, PT, P0 ;  /* 0x000000ff0300720c */ /* 0x000fc40003f05300 */
[----:B------:R-:W-:Y:S01]  /*0430*/  IADD3 R12, P1, PT, R10, 0x8, RZ ;  /* 0x000000080a0c7810 */ /* 0x000fe20007f3e0ff */
[----:B------:R0:W-:Y:S01]  /*0440*/  ST.E.U8 desc[UR36][R10.64+-0x3], RZ ;  /* 0xfffffdff0a007985 */ /* 0x0001e2000c101124 */
[----:B------:R-:W-:-:S03]  /*0450*/  IMAD.X R15, RZ, RZ, R9, P2 ;  /* 0x000000ffff0f7224 */ /* 0x000fc600010e0609 */
[----:B------:R0:W-:Y:S01]  /*0460*/  ST.E.64 desc[UR36][R8.64+-0x18], R6 ;  /* 0xffffe80608007985 */ /* 0x0001e2000c101b24 */
[----:B------:R-:W-:-:S03]  /*0470*/  IMAD.X R13, RZ, RZ, R11, P1 ;  /* 0x000000ffff0d7224 */ /* 0x000fc600008e060b */
[----:B------:R0:W-:Y:S04]  /*0480*/  ST.E.U8 desc[UR36][R10.64+-0x2], RZ ;  /* 0xfffffeff0a007985 */ /* 0x0001e8000c101124 */
[----:B------:R0:W-:Y:S04]  /*0490*/  ST.E.64 desc[UR36][R8.64+-0x10], R6 ;  /* 0xfffff00608007985 */ /* 0x0001e8000c101b24 */
        /* <DEDUP_REMOVED lines=10> */
[----:B------:R0:W-:Y:S01]  /*0540*/  ST.E.U8 desc[UR36][R10.64+0x4], RZ ;  /* 0x000004ff0a007985 */ /* 0x0001e2000c101124 */
[----:B------:R-:W-:Y:S05]  /*0550*/  @P0 BRA `(.L_x_5) ;  /* 0xfffffffc00840947 */ /* 0x000fea000383ffff */
[----:B------:R-:W-:Y:S05]  /*0560*/  BSYNC.RECONVERGENT B0 ;  /* 0x0000000000007941 */ /* 0x000fea0003800200 */
.L_x_4:
[----:B------:R-:W-:Y:S02]  /*0570*/  IMAD.MOV.U32 R3, RZ, RZ, R21 ;  /* 0x000000ffff037224 */ /* 0x000fe400078e0015 */
[----:B------:R-:W-:-:S07]  /*0580*/  IMAD.MOV.U32 R0, RZ, RZ, R22 ;  /* 0x000000ffff007224 */ /* 0x000fce00078e0016 */
.L_x_3:
[----:B------:R-:W1:Y:S02]  /*0590*/  LDCU UR4, c[0x0][0x390] ;  /* 0x00007200ff0477ac */ /* 0x000e640008000800 */
[----:B-1----:R-:W-:-:S04]  /*05a0*/  ULOP3.LUT UR4, UR4, 0x7, URZ, 0xc0, !UPT ;  /* 0x0000000704047892 */ /* 0x002fc8000f8ec0ff */
[----:B------:R-:W-:-:S04]  /*05b0*/  UISETP.NE.U32.AND UP0, UPT, UR4, URZ, UPT ;  /* 0x000000ff0400728c */ /* 0x000fc8000bf05070 */
[----:B------:R-:W-:-:S09]  /*05c0*/  UISETP.NE.AND.EX UP0, UPT, URZ, URZ, UPT, UP0 ;  /* 0x000000ffff00728c */ /* 0x000fd2000bf05300 */
[----:B------:R-:W-:Y:S05]  /*05d0*/  BRA.U !UP0, `(.L_x_2) ;  /* 0x0000000508647547 */ /* 0x000fea000b800000 */
[----:B------:R-:W-:Y:S01]  /*05e0*/  UIADD3 UR4, UP0, UPT, UR4, -0x1, URZ ;  /* 0xffffffff04047890 */ /* 0x000fe2000ff1e0ff */
[----:B------:R-:W-:-:S03]  /*05f0*/  ISETP.NE.U32.AND P0, PT, R25, RZ, PT ;  /* 0x000000ff1900720c */ /* 0x000fc60003f05070 */
[----:B------:R-:W-:Y:S01]  /*0600*/  UIADD3.X UR5, UPT, UPT, URZ, -0x1, URZ, UP0, !UPT ;  /* 0xffffffffff057890 */ /* 0x000fe200087fe4ff */
[----:B------:R-:W-:Y:S01]  /*0610*/  ISETP.NE.AND.EX P0, PT, RZ, RZ, PT, P0 ;  /* 0x000000ffff00720c */ /* 0x000fe20003f05300 */
[----:B------:R-:W-:-:S04]  /*0620*/  UISETP.GE.U32.AND UP0, UPT, UR4, 0x3, UPT ;  /* 0x000000030400788c */ /* 0x000fc8000bf06070 */
[----:B------:R-:W-:-:S09]  /*0630*/  UISETP.GE.U32.AND.EX UP0, UPT, UR5, URZ, UPT, UP0 ;  /* 0x000000ff0500728c */ /* 0x000fd2000bf06100 */
[----:B------:R-:W-:Y:S05]  /*0640*/  BRA.U !UP0, `(.L_x_6) ;  /* 0x0000000108b87547 */ /* 0x000fea000b800000 */
[C---:B------:R-:W-:Y:S01]  /*0650*/  IADD3 R29, P2, PT, R3.reuse, 0x1, RZ ;  /* 0x00000001031d7810 */ /* 0x040fe20007f5e0ff */
[----:B0-----:R-:W-:Y:S01]  /*0660*/  IMAD.MOV.U32 R7, RZ, RZ, 0x0 ;  /* 0x00000000ff077424 */ /* 0x001fe200078e00ff */
[C---:B------:R-:W-:Y:S02]  /*0670*/  LEA R8, P1, R3.reuse, R16, 0x3 ;  /* 0x0000001003087211 */ /* 0x040fe400078218ff */
[C---:B------:R-:W-:Y:S01]  /*0680*/  IADD3 R31, P3, PT, R3.reuse, 0x3, RZ ;  /* 0x00000003031f7810 */ /* 0x040fe20007f7e0ff */
[--C-:B------:R-:W-:Y:S01]  /*0690*/  IMAD.X R6, RZ, RZ, R0.reuse, P2 ;  /* 0x000000ffff067224 */ /* 0x100fe200010e0600 */
[----:B------:R-:W-:Y:S01]  /*06a0*/  IADD3 R10, P2, PT, R3, R4, RZ ;  /* 0x00000004030a7210 */ /* 0x000fe20007f5e0ff */
[----:B------:R-:W-:Y:S01]  /*06b0*/  IMAD.SHL.U32 R13, R29, 0x8, RZ ;  /* 0x000000081d0d7824 */ /* 0x000fe200078e00ff */
[----:B------:R-:W-:Y:S02]  /*06c0*/  LEA.HI.X R9, R3, R17, R0, 0x3, P1 ;  /* 0x0000001103097211 */ /* 0x000fe400008f1c00 */
[----:B------:R-:W-:Y:S01]  /*06d0*/  SHF.L.U64.HI R21, R29, 0x3, R6 ;  /* 0x000000031d157819 */ /* 0x000fe20000010206 */
[----:B------:R-:W-:Y:S01]  /*06e0*/  IMAD.X R11, R0, 0x1, R5, P2 ;  /* 0x00000001000b7824 */ /* 0x000fe200010e0605 */
[----:B------:R-:W-:Y:S01]  /*06f0*/  IADD3 R15, P2, PT, R3, 0x2, RZ ;  /* 0x00000002030f7810 */ /* 0x000fe20007f5e0ff */
[----:B------:R-:W-:Y:S01]  /*0700*/  IMAD.MOV.U32 R6, RZ, RZ, 0x7fffffff ;  /* 0x7fffffffff067424 */ /* 0x000fe200078e00ff */
[----:B------:R-:W-:Y:S01]  /*0710*/  LOP3.LUT R13, R13, 0xfffffff8, RZ, 0xc0, !PT ;  /* 0xfffffff80d0d7812 */ /* 0x000fe200078ec0ff */
[----:B------:R-:W-:Y:S01]  /*0720*/  VIADD R3, R3, 0x4 ;  /* 0x0000000403037836 */ /* 0x000fe20000000000 */
[----:B------:R-:W-:Y:S01]  /*0730*/  LOP3.LUT R21, R21, 0x7, RZ, 0xc0, !PT ;  /* 0x0000000715157812 */ /* 0x000fe200078ec0ff */
[----:B------:R-:W-:Y:S01]  /*0740*/  IMAD.X R26, RZ, RZ, R0, P2 ;  /* 0x000000ffff1a7224 */ /* 0x000fe200010e0600 */
[----:B------:R-:W-:Y:S01]  /*0750*/  IADD3 R12, P1, PT, R13, R16, RZ ;  /* 0x000000100d0c7210 */ /* 0x000fe20007f3e0ff */
[----:B------:R0:W-:Y:S01]  /*0760*/  ST.E.64 desc[UR36][R8.64], R6 ;  /* 0x0000000608007985 */ /* 0x0001e2000c101b24 */
[----:B------:R-:W-:-:S02]  /*0770*/  IMAD.SHL.U32 R14, R15, 0x8, RZ ;  /* 0x000000080f0e7824 */ /* 0x000fc400078e00ff */
[----:B------:R-:W-:Y:S01]  /*0780*/  SHF.L.U64.HI R26, R15, 0x3, R26 ;  /* 0x000000030f1a7819 */ /* 0x000fe2000001021a */
[----:B------:R-:W-:Y:S01]  /*0790*/  IMAD.X R13, R21, 0x1, R17, P1 ;  /* 0x00000001150d7824 */ /* 0x000fe200008e0611 */
[-C--:B------:R-:W-:Y:S01]  /*07a0*/  IADD3 R28, P1, PT, R29, R4.reuse, RZ ;  /* 0x000000041d1c7210 */ /* 0x080fe20007f3e0ff */
[----:B------:R-:W-:Y:S01]  /*07b0*/  IMAD.X R0, RZ, RZ, R0, P3 ;  /* 0x000000ffff007224 */ /* 0x000fe200018e0600 */
[----:B------:R1:W-:Y:S03]  /*07c0*/  ST.E.U8 desc[UR36][R10.64], RZ ;  /* 0x000000ff0a007985 */ /* 0x0003e6000c101124 */
[----:B------:R-:W-:Y:S01]  /*07d0*/  IMAD.X R29, RZ, RZ, R5, P1 ;  /* 0x000000ffff1d7224 */ /* 0x000fe200008e0605 */
[----:B------:R-:W-:Y:S01]  /*07e0*/  SHF.L.U64.HI R21, R31, 0x3, R0 ;  /* 0x000000031f157819 */ /* 0x000fe20000010200 */
[----:B------:R2:W-:Y:S01]  /*07f0*/  ST.E.64 desc[UR36][R12.64], R6 ;  /* 0x000000060c007985 */ /* 0x0005e2000c101b24 */
[----:B------:R-:W-:Y:S01]  /*0800*/  IMAD.MOV.U32 R0, RZ, RZ, RZ ;  /* 0x000000ffff007224 */ /* 0x000fe200078e00ff */
[----:B0-----:R-:W-:Y:S01]  /*0810*/  IADD3 R8, P2, PT, R15, R4, RZ ;  /* 0x000000040f087210 */ /* 0x001fe20007f5e0ff */
[----:B------:R-:W-:Y:S01]  /*0820*/  IMAD.SHL.U32 R15, R31, 0x8, RZ ;  /* 0x000000081f0f7824 */ /* 0x000fe200078e00ff */
[----:B------:R-:W-:Y:S01]  /*0830*/  LOP3.LUT R9, R14, 0xfffffff8, RZ, 0xc0, !PT ;  /* 0xfffffff80e097812 */ /* 0x000fe200078ec0ff */
[----:B------:R3:W-:Y:S01]  /*0840*/  ST.E.U8 desc[UR36][R28.64], RZ ;  /* 0x000000ff1c007985 */ /* 0x0007e2000c101124 */
[----:B-1----:R-:W-:-:S02]  /*0850*/  LOP3.LUT R11, R26, 0x7, RZ, 0xc0, !PT ;  /* 0x000000071a0b7812 */ /* 0x002fc400078ec0ff */
[----:B------:R-:W-:Y:S02]  /*0860*/  LOP3.LUT R15, R15, 0xfffffff8, RZ, 0xc0, !PT ;  /* 0xfffffff80f0f7812 */ /* 0x000fe400078ec0ff */
[----:B------:R-:W-:Y:S02]  /*0870*/  LOP3.LUT R21, R21, 0x7, RZ, 0xc0, !PT ;  /* 0x0000000715157812 */ /* 0x000fe400078ec0ff */
[-C--:B------:R-:W-:Y:S02]  /*0880*/  IADD3 R14, P3, PT, R15, R16.reuse, RZ ;  /* 0x000000100f0e7210 */ /* 0x080fe40007f7e0ff */
[----:B--2---:R-:W-:Y:S01]  /*0890*/  IADD3 R12, P1, PT, R9, R16, RZ ;  /* 0x00000010090c7210 */ /* 0x004fe20007f3e0ff */
[----:B------:R-:W-:Y:S01]  /*08a0*/  IMAD.X R9, RZ, RZ, R5, P2 ;  /* 0x000000ffff097224 */ /* 0x000fe200010e0605 */
[----:B------:R-:W-:Y:S01]  /*08b0*/  IADD3 R10, P4, PT, R31, R4, RZ ;  /* 0x000000041f0a7210 */ /* 0x000fe20007f9e0ff */
[--C-:B------:R-:W-:Y:S02]  /*08c0*/  IMAD.X R15, R21, 0x1, R17.reuse, P3 ;  /* 0x00000001150f7824 */ /* 0x100fe400018e0611 */
[----:B------:R-:W-:-:S02]  /*08d0*/  IMAD.X R13, R11, 0x1, R17, P1 ;  /* 0x000000010b0d7824 */ /* 0x000fc400008e0611 */
[----:B------:R-:W-:-:S03]  /*08e0*/  IMAD.X R11, RZ, RZ, R5, P4 ;  /* 0x000000ffff0b7224 */ /* 0x000fc600020e0605 */
[----:B------:R3:W-:Y:S04]  /*08f0*/  ST.E.64 desc[UR36][R12.64], R6 ;  /* 0x000000060c007985 */ /* 0x0007e8000c101b24 */
[----:B------:R3:W-:Y:S04]  /*0900*/  ST.E.U8 desc[UR36][R8.64], RZ ;  /* 0x000000ff08007985 */ /* 0x0007e8000c101124 */
[----:B------:R3:W-:Y:S04]  /*0910*/  ST.E.64 desc[UR36][R14.64], R6 ;  /* 0x000000060e007985 */ /* 0x0007e8000c101b24 */
[----:B------:R3:W-:Y:S02]  /*0920*/  ST.E.U8 desc[UR36][R10.64], RZ ;  /* 0x000000ff0a007985 */ /* 0x0007e4000c101124 */
.L_x_6:
[----:B------:R-:W-:Y:S05]  /*0930*/  @!P0 BRA `(.L_x_2) ;  /* 0x00000000008c8947 */ /* 0x000fea0003800000 */
[----:B------:R-:W-:Y:S02]  /*0940*/  ISETP.NE.U32.AND P0, PT, R25, 0x1, PT ;  /* 0x000000011900780c */ /* 0x000fe40003f05070 */
[----:B------:R-:W-:Y:S02]  /*0950*/  LOP3.LUT P1, RZ, R20, 0x1, RZ, 0xc0, !PT ;  /* 0x0000000114ff7812 */ /* 0x000fe4000782c0ff */
[----:B------:R-:W-:-:S13]  /*0960*/  ISETP.NE.AND.EX P0, PT, RZ, RZ, PT, P0 ;  /* 0x000000ffff00720c */ /* 0x000fda0003f05300 */
[----:B------:R-:W-:Y:S05]  /*0970*/  @!P0 BRA `(.L_x_7) ;  /* 0x0000000000588947 */ /* 0x000fea0003800000 */
[C---:B---3--:R-:W-:Y:S01]  /*0980*/  IADD3 R13, P2, PT, R3.reuse, 0x1, RZ ;  /* 0x00000001030d7810 */ /* 0x048fe20007f5e0ff */
[----:B0-----:R-:W-:Y:S01]  /*0990*/  IMAD.MOV.U32 R10, RZ, RZ, 0x7fffffff ;  /* 0x7fffffffff0a7424 */ /* 0x001fe200078e00ff */
[C---:B------:R-:W-:Y:S01]  /*09a0*/  LEA R6, P0, R3.reuse, R16, 0x3 ;  /* 0x0000001003067211 */ /* 0x040fe200078018ff */
[----:B------:R-:W-:Y:S02]  /*09b0*/  IMAD.MOV.U32 R11, RZ, RZ, 0x0 ;  /* 0x00000000ff0b7424 */ /* 0x000fe400078e00ff */
[----:B------:R-:W-:Y:S01]  /*09c0*/  IMAD.X R12, RZ, RZ, R0, P2 ;  /* 0x000000ffff0c7224 */ /* 0x000fe200010e0600 */
[----:B------:R-:W-:Y:S01]  /*09d0*/  IADD3 R8, P2, PT, R3, R4, RZ ;  /* 0x0000000403087210 */ /* 0x000fe20007f5e0ff */
[----:B------:R-:W-:-:S03]  /*09e0*/  IMAD.SHL.U32 R7, R13, 0x8, RZ ;  /* 0x000000080d077824 */ /* 0x000fc600078e00ff */
[----:B------:R-:W-:Y:S02]  /*09f0*/  SHF.L.U64.HI R9, R13, 0x3, R12 ;  /* 0x000000030d097819 */ /* 0x000fe4000001020c */
[----:B------:R-:W-:Y:S02]  /*0a00*/  LOP3.LUT R15, R7, 0xfffffff8, RZ, 0xc0, !PT ;  /* 0xfffffff8070f7812 */ /* 0x000fe400078ec0ff */
[C---:B------:R-:W-:Y:S01]  /*0a10*/  LEA.HI.X R7, R3.reuse, R17, R0, 0x3, P0 ;  /* 0x0000001103077211 */ /* 0x040fe200000f1c00 */
[----:B------:R-:W-:Y:S01]  /*0a20*/  VIADD R3, R3, 0x2 ;  /* 0x0000000203037836 */ /* 0x000fe20000000000 */
[----:B------:R-:W-:Y:S01]  /*0a30*/  LOP3.LUT R21, R9, 0x7, RZ, 0xc0, !PT ;  /* 0x0000000709157812 */ /* 0x000fe200078ec0ff */
[----:B------:R-:W-:Y:S01]  /*0a40*/  IMAD.X R9, R0, 0x1, R5, P2 ;  /* 0x0000000100097824 */ /* 0x000fe200010e0605 */
[----:B------:R-:W-:Y:S01]  /*0a50*/  IADD3 R14, P0, PT, R15, R16, RZ ;  /* 0x000000100f0e7210 */ /* 0x000fe20007f1e0ff */
[----:B------:R1:W-:Y:S01]  /*0a60*/  ST.E.64 desc[UR36][R6.64], R10 ;  /* 0x0000000a06007985 */ /* 0x0003e2000c101b24 */
[----:B------:R-:W-:Y:S01]  /*0a70*/  IADD3 R12, P3, PT, R13, R4, RZ ;  /* 0x000000040d0c7210 */ /* 0x000fe20007f7e0ff */
[----:B------:R-:W-:-:S02]  /*0a80*/  IMAD.MOV.U32 R0, RZ, RZ, RZ ;  /* 0x000000ffff007224 */ /* 0x000fc400078e00ff */
[----:B------:R-:W-:Y:S01]  /*0a90*/  IMAD.X R15, R21, 0x1, R17, P0 ;  /* 0x00000001150f7824 */ /* 0x000fe200000e0611 */
[----:B------:R1:W-:Y:S01]  /*0aa0*/  ST.E.U8 desc[UR36][R8.64], RZ ;  /* 0x000000ff08007985 */ /* 0x0003e2000c101124 */
[----:B------:R-:W-:-:S03]  /*0ab0*/  IMAD.X R13, RZ, RZ, R5, P3 ;  /* 0x000000ffff0d7224 */ /* 0x000fc600018e0605 */
[----:B------:R1:W-:Y:S04]  /*0ac0*/  ST.E.64 desc[UR36][R14.64], R10 ;  /* 0x0000000a0e007985 */ /* 0x0003e8000c101b24 */
[----:B------:R1:W-:Y:S02]  /*0ad0*/  ST.E.U8 desc[UR36][R12.64], RZ ;  /* 0x000000ff0c007985 */ /* 0x0003e4000c101124 */
.L_x_7:
[----:B------:R-:W-:Y:S05]  /*0ae0*/  @!P1 BRA `(.L_x_2) ;  /* 0x0000000000209947 */ /* 0x000fea0003800000 */
[C---:B01-3--:R-:W-:Y:S01]  /*0af0*/  LEA R6, P0, R3.reuse, R16, 0x3 ;  /* 0x0000001003067211 */ /* 0x04bfe200078018ff */
[----:B------:R-:W-:Y:S01]  /*0b00*/  IMAD.MOV.U32 R8, RZ, RZ, 0x7fffffff ;  /* 0x7fffffffff087424 */ /* 0x000fe200078e00ff */
[C---:B------:R-:W-:Y:S01]  /*0b10*/  IADD3 R10, P1, PT, R3.reuse, R4, RZ ;  /* 0x00000004030a7210 */ /* 0x040fe20007f3e0ff */
[----:B------:R-:W-:Y:S01]  /*0b20*/  IMAD.MOV.U32 R9, RZ, RZ, 0x0 ;  /* 0x00000000ff097424 */ /* 0x000fe200078e00ff */
[----:B------:R-:W-:-:S03]  /*0b30*/  LEA.HI.X R7, R3, R17, R0, 0x3, P0 ;  /* 0x0000001103077211 */ /* 0x000fc600000f1c00 */
[----:B------:R-:W-:Y:S02]  /*0b40*/  IMAD.X R11, R0, 0x1, R5, P1 ;  /* 0x00000001000b7824 */ /* 0x000fe400008e0605 */
[----:B------:R2:W-:Y:S04]  /*0b50*/  ST.E.64 desc[UR36][R6.64], R8 ;  /* 0x0000000806007985 */ /* 0x0005e8000c101b24 */
[----:B------:R2:W-:Y:S02]  /*0b60*/  ST.E.U8 desc[UR36][R10.64], RZ ;  /* 0x000000ff0a007985 */ /* 0x0005e4000c101124 */
.L_x_2:
[----:B------:R-:W4:Y:S01]  /*0b70*/  LDCU.64 UR4, c[0x0][0x390] ;  /* 0x00007200ff0477ac */ /* 0x000f220008000a00 */
[----:B0123--:R-:W-:-:S04]  /*0b80*/  LEA R6, P0, R27, R16, 0x3 ;  /* 0x000000101b067211 */ /* 0x00ffc800078018ff */
[----:B------:R-:W-:-:S05]  /*0b90*/  LEA.HI.X R7, R27, R17, R23, 0x3, P0 ;  /* 0x000000111b077211 */ /* 0x000fca00000f1c17 */
[----:B------:R0:W-:Y:S01]  /*0ba0*/  ST.E.64 desc[UR36][R6.64], RZ ;  /* 0x000000ff06007985 */ /* 0x0001e2000c101b24 */
[----:B----4-:R-:W-:-:S04]  /*0bb0*/  UISETP.GE.U32.AND UP0, UPT, UR4, 0x2, UPT ;  /* 0x000000020400788c */ /* 0x010fc8000bf06070 */
[----:B------:R-:W-:-:S09]  /*0bc0*/  UISETP.GE.AND.EX UP0, UPT, UR5, URZ, UPT, UP0 ;  /* 0x000000ff0500728c */ /* 0x000fd2000bf06300 */
[----:B0-----:R-:W-:Y:S05]  /*0bd0*/  BRA.U !UP0, `(.L_x_8) ;  /* 0x0000001508a87547 */ /* 0x001fea000b800000 */
[----:B------:R-:W-:Y:S01]  /*0be0*/  BSSY.RECONVERGENT B0, `(.L_x_8) ;  /* 0x0000169000007945 */ /* 0x000fe20003800200 */
[----:B------:R-:W-:-:S07]  /*0bf0*/  IMAD.MOV.U32 R26, RZ, RZ, RZ ;  /* 0x000000ffff1a7224 */ /* 0x000fce00078e00ff */
.L_x_35:
[----:B01----:R-:W0:Y:S01]  /*0c00*/  LDC.64 R6, c[0x0][0x390] ;  /* 0x0000e400ff067b82 */ /* 0x003e220000000a00 */
[----:B------:R-:W-:Y:S02]  /*0c10*/  IMAD.MOV.U32 R3, RZ, RZ, 0x7fffffff ;  /* 0x7fffffffff037424 */ /* 0x000fe400078e00ff */
[----:B------:R-:W-:Y:S02]  /*0c20*/  IMAD.MOV.U32 R13, RZ, RZ, RZ ;  /* 0x000000ffff0d7224 */ /* 0x000fe400078e00ff */
[----:B------:R-:W-:Y:S01]  /*0c30*/  IMAD.MOV.U32 R0, RZ, RZ, RZ ;  /* 0x000000ffff007224 */ /* 0x000fe200078e00ff */
[----:B0-----:R-:W-:-:S04]  /*0c40*/  ISETP.GE.U32.AND P0, PT, R6, 0x4, PT ;  /* 0x000000040600780c */ /* 0x001fc80003f06070 */
[----:B------:R-:W-:-:S13]  /*0c50*/  ISETP.GE.U32.AND.EX P0, PT, R7, RZ, PT, P0 ;  /* 0x000000ff0700720c */ /* 0x000fda0003f06100 */
[----:B------:R-:W-:Y:S05]  /*0c60*/  @!P0 BRA `(.L_x_9) ;  /* 0x0000000400108947 */ /* 0x000fea0003800000 */
[----:B------:R-:W-:Y:S01]  /*0c70*/  BSSY.RECONVERGENT B1, `(.L_x_10) ;  /* 0x0000041000017945 */ /* 0x000fe20003800200 */
[----:B------:R-:W-:Y:S02]  /*0c80*/  IMAD.MOV.U32 R3, RZ, RZ, 0x7fffffff ;  /* 0x7fffffffff037424 */ /* 0x000fe400078e00ff */
[----:B------:R-:W-:Y:S02]  /*0c90*/  IMAD.MOV.U32 R29, RZ, RZ, RZ ;  /* 0x000000ffff1d7224 */ /* 0x000fe400078e00ff */
[----:B------:R-:W-:-:S07]  /*0ca0*/  IMAD.MOV.U32 R21, RZ, RZ, RZ ;  /* 0x000000ffff157224 */ /* 0x000fce00078e00ff */
.L_x_11:
[C---:B------:R-:W-:Y:S02]  /*0cb0*/  IADD3 R6, P1, PT, R29.reuse, R4, RZ ;  /* 0x000000041d067210 */ /* 0x040fe40007f3e0ff */
[----:B------:R-:W-:-:S03]  /*0cc0*/  LOP3.LUT R15, R29, 0xfffffffc, RZ, 0xc0, !PT ;  /* 0xfffffffc1d0f7812 */ /* 0x000fc600078ec0ff */
[----:B------:R-:W-:Y:S01]  /*0cd0*/  IMAD.X R7, R21, 0x1, R5, P1 ;  /* 0x0000000115077824 */ /* 0x000fe200008e0605 */
[----:B------:R-:W-:-:S04]  /*0ce0*/  IADD3 R14, P1, PT, R15, R4, RZ ;  /* 0x000000040f0e7210 */ /* 0x000fc80007f3e0ff */
[----:B------:R-:W2:Y:S01]  /*0cf0*/  LD.E.U8 R6, desc[UR36][R6.64] ;  /* 0x0000002406067980 */ /* 0x000ea2000c101100 */
[----:B------:R-:W-:-:S05]  /*0d00*/  IMAD.X R15, RZ, RZ, R5, P1 ;  /* 0x000000ffff0f7224 */ /* 0x000fca00008e0605 */
[----:B------:R-:W3:Y:S01]  /*0d10*/  LD.E.U8 R0, desc[UR36][R14.64+0x1] ;  /* 0x000001240e007980 */ /* 0x000ee2000c101100 */
[----:B------:R-:W-:-:S03]  /*0d20*/  IMAD.SHL.U32 R11, R29, 0x8, RZ ;  /* 0x000000081d0b7824 */ /* 0x000fc600078e00ff */
[----:B------:R-:W4:Y:S02]  /*0d30*/  LD.E.U8 R20, desc[UR36][R14.64+0x3] ;  /* 0x000003240e147980 */ /* 0x000f24000c101100 */
[----:B------:R-:W-:Y:S02]  /*0d40*/  LOP3.LUT R11, R11, 0xffffffe0, RZ, 0xc0, !PT ;  /* 0xffffffe00b0b7812 */ /* 0x000fe400078ec0ff */
[----:B--2---:R-:W-:Y:S02]  /*0d50*/  ISETP.NE.AND P4, PT, R6, RZ, PT ;  /* 0x000000ff0600720c */ /* 0x004fe40003f85270 */
[----:B---3--:R-:W-:Y:S02]  /*0d60*/  ISETP.NE.AND P3, PT, R0, RZ, PT ;  /* 0x000000ff0000720c */ /* 0x008fe40003f65270 */
[----:B------:R-:W-:-:S09]  /*0d70*/  SHF.L.U64.HI R0, R29, 0x3, R21 ;  /* 0x000000031d007819 */ /* 0x000fd20000010215 */
[CC--:B------:R-:W-:Y:S02]  /*0d80*/  @!P4 LEA R8, P1, R29.reuse, R16.reuse, 0x3 ;  /* 0x000000101d08c211 */ /* 0x0c0fe400078218ff */
[----:B------:R-:W-:Y:S02]  /*0d90*/  LOP3.LUT R7, R0, 0x7, RZ, 0xc0, !PT ;  /* 0x0000000700077812 */ /* 0x000fe400078ec0ff */
[----:B------:R-:W-:Y:S01]  /*0da0*/  @!P4 LEA.HI.X R9, R29, R17, R21, 0x3, P1 ;  /* 0x000000111d09c211 */ /* 0x000fe200008f1c15 */
[----:B------:R-:W2:Y:S01]  /*0db0*/  LD.E.U8 R0, desc[UR36][R14.64+0x2] ;  /* 0x000002240e007980 */ /* 0x000ea2000c101100 */
[----:B------:R-:W-:-:S04]  /*0dc0*/  IADD3 R10, P1, PT, R11, R16, RZ ;  /* 0x000000100b0a7210 */ /* 0x000fc80007f3e0ff */
[----:B------:R-:W3:Y:S01]  /*0dd0*/  @!P4 LD.E.64 R8, desc[UR36][R8.64] ;  /* 0x000000240808c980 */ /* 0x000ee2000c101b00 */
[----:B------:R-:W-:-:S05]  /*0de0*/  IMAD.X R11, R7, 0x1, R17, P1 ;  /* 0x00000001070b7824 */ /* 0x000fca00008e0611 */
[----:B------:R-:W5:Y:S01]  /*0df0*/  @!P3 LD.E.64 R6, desc[UR36][R10.64+0x8] ;  /* 0x000008240a06b980 */ /* 0x000f62000c101b00 */
[----:B------:R-:W-:Y:S02]  /*0e00*/  @!P4 SHF.R.S32.HI R31, RZ, 0x1f, R3 ;  /* 0x0000001fff1fc819 */ /* 0x000fe40000011403 */
[----:B--2---:R-:W-:Y:S02]  /*0e10*/  ISETP.NE.AND P5, PT, R0, RZ, PT ;  /* 0x000000ff0000720c */ /* 0x004fe40003fa5270 */
[----:B---3--:R-:W-:-:S04]  /*0e20*/  @!P4 ISETP.LT.U32.AND P1, PT, R8, R3, PT ;  /* 0x000000030800c20c */ /* 0x008fc80003f21070 */
[----:B------:R-:W-:Y:S02]  /*0e30*/  @!P4 ISETP.LT.AND.EX P1, PT, R9, R31, PT, P1 ;  /* 0x0000001f0900c20c */ /* 0x000fe40003f21310 */
[CC--:B------:R-:W-:Y:S02]  /*0e40*/  @!P4 ISETP.GT.U32.AND P2, PT, R8.reuse, R3.reuse, PT ;  /* 0x000000030800c20c */ /* 0x0c0fe40003f44070 */
[----:B------:R-:W-:-:S03]  /*0e50*/  @!P4 SEL R3, R8, R3, P1 ;  /* 0x000000030803c207 */ /* 0x000fc60000800000 */
[----:B------:R-:W2:Y:S01]  /*0e60*/  @!P5 LD.E.64 R12, desc[UR36][R10.64+0x10] ;  /* 0x000010240a0cd980 */ /* 0x000ea2000c101b00 */
[----:B------:R-:W-:Y:S02]  /*0e70*/  @!P3 SHF.R.S32.HI R33, RZ, 0x1f, R3 ;  /* 0x0000001fff21b819 */ /* 0x000fe40000011403 */
[----:B-----5:R-:W-:-:S04]  /*0e80*/  @!P3 ISETP.LT.U32.AND P6, PT, R6, R3, PT ;  /* 0x000000030600b20c */ /* 0x020fc80003fc1070 */
[----:B------:R-:W-:Y:S02]  /*0e90*/  @!P3 ISETP.LT.AND.EX P6, PT, R7, R33, PT, P6 ;  /* 0x000000210700b20c */ /* 0x000fe40003fc1360 */
[CC--:B------:R-:W-:Y:S02]  /*0ea0*/  @!P3 ISETP.GT.U32.AND P1, PT, R6.reuse, R3.reuse, PT ;  /* 0x000000030600b20c */ /* 0x0c0fe40003f24070 */
[----:B------:R-:W-:Y:S02]  /*0eb0*/  @!P3 SEL R3, R6, R3, P6 ;  /* 0x000000030603b207 */ /* 0x000fe40003000000 */
[----:B----4-:R-:W-:-:S13]  /*0ec0*/  ISETP.NE.AND P6, PT, R20, RZ, PT ;  /* 0x000000ff1400720c */ /* 0x010fda0003fc5270 */
[----:B------:R-:W3:Y:S01]  /*0ed0*/  @!P6 LD.E.64 R14, desc[UR36][R10.64+0x18] ;  /* 0x000018240a0ee980 */ /* 0x000ee2000c101b00 */
[----:B------:R-:W-:Y:S02]  /*0ee0*/  @!P4 ISETP.GT.AND.EX P2, PT, R9, R31, PT, P2 ;  /* 0x0000001f0900c20c */ /* 0x000fe40003f44320 */
[----:B------:R-:W-:Y:S02]  /*0ef0*/  @!P5 SHF.R.S32.HI R9, RZ, 0x1f, R3 ;  /* 0x0000001fff09d819 */ /* 0x000fe40000011403 */
[----:B------:R-:W-:Y:S01]  /*0f00*/  @!P4 SEL R19, R19, R29, P2 ;  /* 0x0000001d1313c207 */ /* 0x000fe20001000000 */
[C---:B------:R-:W-:Y:S02]  /*0f10*/  @!P3 VIADD R0, R29.reuse, 0x1 ;  /* 0x000000011d00b836 */ /* 0x040fe40000000000 */
[C---:B------:R-:W-:Y:S02]  /*0f20*/  @!P5 VIADD R6, R29.reuse, 0x2 ;  /* 0x000000021d06d836 */ /* 0x040fe40000000000 */
[----:B------:R-:W-:Y:S01]  /*0f30*/  @!P6 VIADD R8, R29, 0x3 ;  /* 0x000000031d08e836 */ /* 0x000fe20000000000 */
[----:B------:R-:W-:-:S04]  /*0f40*/  @!P3 ISETP.GT.AND.EX P1, PT, R7, R33, PT, P1 ;  /* 0x000000210700b20c */ /* 0x000fc80003f24310 */
[----:B------:R-:W-:Y:S02]  /*0f50*/  @!P3 SEL R19, R19, R0, P1 ;  /* 0x000000001313b207 */ /* 0x000fe40000800000 */
[----:B--2---:R-:W-:-:S04]  /*0f60*/  @!P5 ISETP.LT.U32.AND P4, PT, R12, R3, PT ;  /* 0x000000030c00d20c */ /* 0x004fc80003f81070 */
[----:B------:R-:W-:Y:S02]  /*0f70*/  @!P5 ISETP.LT.AND.EX P4, PT, R13, R9, PT, P4 ;  /* 0x000000090d00d20c */ /* 0x000fe40003f81340 */
[CC--:B------:R-:W-:Y:S02]  /*0f80*/  @!P5 ISETP.GT.U32.AND P2, PT, R12.reuse, R3.reuse, PT ;  /* 0x000000030c00d20c */ /* 0x0c0fe40003f44070 */
[----:B------:R-:W-:Y:S02]  /*0f90*/  @!P5 SEL R3, R12, R3, P4 ;  /* 0x000000030c03d207 */ /* 0x000fe40002000000 */
[----:B------:R-:W-:-:S04]  /*0fa0*/  IADD3 R29, P4, PT, R29, 0x4, RZ ;  /* 0x000000041d1d7810 */ /* 0x000fc80007f9e0ff */
[----:B------:R-:W-:Y:S01]  /*0fb0*/  ISETP.NE.U32.AND P1, PT, R29, R24, PT ;  /* 0x000000181d00720c */ /* 0x000fe20003f25070 */
[----:B------:R-:W-:-:S05]  /*0fc0*/  IMAD.X R21, RZ, RZ, R21, P4 ;  /* 0x000000ffff157224 */ /* 0x000fca00020e0615 */
[----:B------:R-:W-:Y:S02]  /*0fd0*/  ISETP.NE.AND.EX P1, PT, R21, R22, PT, P1 ;  /* 0x000000161500720c */ /* 0x000fe40003f25310 */
[----:B------:R-:W-:Y:S02]  /*0fe0*/  @!P6 SHF.R.S32.HI R7, RZ, 0x1f, R3 ;  /* 0x0000001fff07e819 */ /* 0x000fe40000011403 */
[----:B------:R-:W-:Y:S02]  /*0ff0*/  @!P5 ISETP.GT.AND.EX P2, PT, R13, R9, PT, P2 ;  /* 0x000000090d00d20c */ /* 0x000fe40003f44320 */
[CC--:B---3--:R-:W-:Y:S02]  /*1000*/  @!P6 ISETP.GT.U32.AND P4, PT, R14.reuse, R3.reuse, PT ;  /* 0x000000030e00e20c */ /* 0x0c8fe40003f84070 */
[----:B------:R-:W-:Y:S02]  /*1010*/  @!P6 ISETP.LT.U32.AND P3, PT, R14, R3, PT ;  /* 0x000000030e00e20c */ /* 0x000fe40003f61070 */
[----:B------:R-:W-:-:S02]  /*1020*/  @!P6 ISETP.GT.AND.EX P4, PT, R15, R7, PT, P4 ;  /* 0x000000070f00e20c */ /* 0x000fc40003f84340 */
[----:B------:R-:W-:Y:S02]  /*1030*/  @!P6 ISETP.LT.AND.EX P3, PT, R15, R7, PT, P3 ;  /* 0x000000070f00e20c */ /* 0x000fe40003f61330 */
[----:B------:R-:W-:Y:S02]  /*1040*/  @!P5 SEL R19, R19, R6, P2 ;  /* 0x000000061313d207 */ /* 0x000fe40001000000 */
[----:B------:R-:W-:Y:S02]  /*1050*/  @!P6 SEL R3, R14, R3, P3 ;  /* 0x000000030e03e207 */ /* 0x000fe40001800000 */
[----:B------:R-:W-:Y:S01]  /*1060*/  @!P6 SEL R19, R19, R8, P4 ;  /* 0x000000081313e207 */ /* 0x000fe20002000000 */
[----:B------:R-:W-:Y:S06]  /*1070*/  @P1 BRA `(.L_x_11) ;  /* 0xfffffffc000c1947 */ /* 0x000fec000383ffff */
[----:B------:R-:W-:Y:S05]  /*1080*/  BSYNC.RECONVERGENT B1 ;  /* 0x0000000000017941 */ /* 0x000fea0003800200 */
.L_x_10:
[----:B------:R-:W-:Y:S02]  /*1090*/  IMAD.MOV.U32 R13, RZ, RZ, R24 ;  /* 0x000000ffff0d7224 */ /* 0x000fe400078e0018 */
[----:B------:R-:W-:-:S07]  /*10a0*/  IMAD.MOV.U32 R0, RZ, RZ, R22 ;  /* 0x000000ffff007224 */ /* 0x000fce00078e0016 */
.L_x_9:
[----:B------:R-:W-:-:S04]  /*10b0*/  ISETP.NE.U32.AND P1, PT, R25, RZ, PT ;  /* 0x000000ff1900720c */ /* 0x000fc80003f25070 */
[----:B------:R-:W-:-:S13]  /*10c0*/  ISETP.NE.AND.EX P1, PT, RZ, RZ, PT, P1 ;  /* 0x000000ffff00720c */ /* 0x000fda0003f25310 */
[----:B------:R-:W-:Y:S05]  /*10d0*/  @!P1 BRA `(.L_x_12) ;  /* 0x0000000000e09947 */ /* 0x000fea0003800000 */
[----:B------:R-:W-:-:S05]  /*10e0*/  IADD3 R6, P5, PT, R13, R4, RZ ;  /* 0x000000040d067210 */ /* 0x000fca0007fbe0ff */
[----:B------:R-:W-:-:S05]  /*10f0*/  IMAD.X R7, R0, 0x1, R5, P5 ;  /* 0x0000000100077824 */ /* 0x000fca00028e0605 */
[----:B------:R-:W2:Y:S01]  /*1100*/  LD.E.U8 R6, desc[UR36][R6.64] ;  /* 0x0000002406067980 */ /* 0x000ea2000c101100 */
[----:B------:R-:W-:Y:S01]  /*1110*/  ISETP.NE.U32.AND P2, PT, R25, 0x1, PT ;  /* 0x000000011900780c */ /* 0x000fe20003f45070 */
[----:B------:R-:W-:Y:S03]  /*1120*/  BSSY.RECONVERGENT B1, `(.L_x_13) ;  /* 0x000000e000017945 */ /* 0x000fe60003800200 */
[----:B------:R-:W-:Y:S02]  /*1130*/  ISETP.NE.AND.EX P2, PT, RZ, RZ, PT, P2 ;  /* 0x000000ffff00720c */ /* 0x000fe40003f45320 */
[----:B--2---:R-:W-:-:S13]  /*1140*/  ISETP.NE.AND P3, PT, R6, RZ, PT ;  /* 0x000000ff0600720c */ /* 0x004fda0003f65270 */
[----:B------:R-:W-:Y:S05]  /*1150*/  @P3 BRA `(.L_x_14) ;  /* 0x0000000000283947 */ /* 0x000fea0003800000 */
[----:B------:R-:W-:-:S04]  /*1160*/  LEA R6, P3, R13, R16, 0x3 ;  /* 0x000000100d067211 */ /* 0x000fc800078618ff */
[----:B------:R-:W-:-:S06]  /*1170*/  LEA.HI.X R7, R13, R17, R0, 0x3, P3 ;  /* 0x000000110d077211 */ /* 0x000fcc00018f1c00 */
[----:B------:R-:W2:Y:S01]  /*1180*/  LD.E.64 R6, desc[UR36][R6.64] ;  /* 0x0000002406067980 */ /* 0x000ea2000c101b00 */
[----:B------:R-:W-:Y:S02]  /*1190*/  SHF.R.S32.HI R9, RZ, 0x1f, R3 ;  /* 0x0000001fff097819 */ /* 0x000fe40000011403 */
[CC--:B--2---:R-:W-:Y:S02]  /*11a0*/  ISETP.GT.U32.AND P3, PT, R6.reuse, R3.reuse, PT ;  /* 0x000000030600720c */ /* 0x0c4fe40003f64070 */
[----:B------:R-:W-:Y:S02]  /*11b0*/  ISETP.LT.U32.AND P4, PT, R6, R3, PT ;  /* 0x000000030600720c */ /* 0x000fe40003f81070 */
[CC--:B------:R-:W-:Y:S02]  /*11c0*/  ISETP.GT.AND.EX P3, PT, R7.reuse, R9.reuse, PT, P3 ;  /* 0x000000090700720c */ /* 0x0c0fe40003f64330 */
[----:B------:R-:W-:Y:S02]  /*11d0*/  ISETP.LT.AND.EX P4, PT, R7, R9, PT, P4 ;  /* 0x000000090700720c */ /* 0x000fe40003f81340 */
[----:B------:R-:W-:-:S02]  /*11e0*/  SEL R19, R19, R13, P3 ;  /* 0x0000000d13137207 */ /* 0x000fc40001800000 */
[----:B------:R-:W-:-:S09]  /*11f0*/  SEL R3, R6, R3, P4 ;  /* 0x0000000306037207 */ /* 0x000fd20002000000 */
.L_x_14:
[----:B------:R-:W-:Y:S05]  /*1200*/  BSYNC.RECONVERGENT B1 ;  /* 0x0000000000017941 */ /* 0x000fea0003800200 */
.L_x_13:
[----:B------:R-:W-:Y:S04]  /*1210*/  BSSY.RECONVERGENT B1, `(.L_x_12) ;  /* 0x0000024000017945 */ /* 0x000fe80003800200 */
[----:B------:R-:W-:Y:S05]  /*1220*/  @!P2 BRA `(.L_x_15) ;  /* 0x000000000088a947 */ /* 0x000fea0003800000 */
[----:B------:R-:W-:Y:S02]  /*1230*/  IMAD.IADD R8, R13, 0x1, R4 ;  /* 0x000000010d087824 */ /* 0x000fe400078e0204 */
[----:B------:R-:W-:-:S05]  /*1240*/  IMAD.X R9, RZ, RZ, R5, P5 ;  /* 0x000000ffff097224 */ /* 0x000fca00028e0605 */
[----:B------:R-:W2:Y:S01]  /*1250*/  LD.E.U8 R10, desc[UR36][R8.64+0x1] ;  /* 0x00000124080a7980 */ /* 0x000ea2000c101100 */
[C---:B------:R-:W-:Y:S01]  /*1260*/  IMAD.SHL.U32 R7, R13.reuse, 0x8, RZ ;  /* 0x000000080d077824 */ /* 0x040fe200078e00ff */
[----:B------:R-:W-:Y:S01]  /*1270*/  SHF.L.U64.HI R11, R13, 0x3, R0 ;  /* 0x000000030d0b7819 */ /* 0x000fe20000010200 */
[----:B------:R-:W-:Y:S01]  /*1280*/  BSSY.RECONVERGENT B2, `(.L_x_16) ;  /* 0x0000012000027945 */ /* 0x000fe20003800200 */
[----:B------:R-:W-:Y:S02]  /*1290*/  ISETP.NE.U32.AND P2, PT, R25, 0x2, PT ;  /* 0x000000021900780c */ /* 0x000fe40003f45070 */
[----:B------:R-:W-:Y:S02]  /*12a0*/  LOP3.LUT R7, R7, 0xfffffff8, RZ, 0xc0, !PT ;  /* 0xfffffff807077812 */ /* 0x000fe400078ec0ff */
[----:B------:R-:W-:Y:S02]  /*12b0*/  LOP3.LUT R11, R11, 0x7, RZ, 0xc0, !PT ;  /* 0x000000070b0b7812 */ /* 0x000fe400078ec0ff */
[----:B------:R-:W-:-:S02]  /*12c0*/  IADD3 R6, P4, PT, R7, R16, RZ ;  /* 0x0000001007067210 */ /* 0x000fc40007f9e0ff */
[----:B------:R-:W-:-:S03]  /*12d0*/  ISETP.NE.AND.EX P2, PT, RZ, RZ, PT, P2 ;  /* 0x000000ffff00720c */ /* 0x000fc60003f45320 */
[----:B------:R-:W-:Y:S01]  /*12e0*/  IMAD.X R7, R11, 0x1, R17, P4 ;  /* 0x000000010b077824 */ /* 0x000fe200020e0611 */
[----:B--2---:R-:W-:-:S13]  /*12f0*/  ISETP.NE.AND P3, PT, R10, RZ, PT ;  /* 0x000000ff0a00720c */ /* 0x004fda0003f65270 */
[----:B------:R-:W-:Y:S05]  /*1300*/  @P3 BRA `(.L_x_17) ;  /* 0x0000000000243947 */ /* 0x000fea0003800000 */
[----:B------:R-:W2:Y:S01]  /*1310*/  LD.E.64 R10, desc[UR36][R6.64+0x8] ;  /* 0x00000824060a7980 */ /* 0x000ea2000c101b00 */
[----:B------:R-:W-:Y:S01]  /*1320*/  SHF.R.S32.HI R15, RZ, 0x1f, R3 ;  /* 0x0000001fff0f7819 */ /* 0x000fe20000011403 */
[----:B------:R-:W-:Y:S01]  /*1330*/  VIADD R0, R13, 0x1 ;  /* 0x000000010d007836 */ /* 0x000fe20000000000 */
[CC--:B--2---:R-:W-:Y:S02]  /*1340*/  ISETP.GT.U32.AND P3, PT, R10.reuse, R3.reuse, PT ;  /* 0x000000030a00720c */ /* 0x0c4fe40003f64070 */
[----:B------:R-:W-:Y:S02]  /*1350*/  ISETP.LT.U32.AND P4, PT, R10, R3, PT ;  /* 0x000000030a00720c */ /* 0x000fe40003f81070 */
[CC--:B------:R-:W-:Y:S02]  /*1360*/  ISETP.GT.AND.EX P3, PT, R11.reuse, R15.reuse, PT, P3 ;  /* 0x0000000f0b00720c */ /* 0x0c0fe40003f64330 */
[----:B------:R-:W-:Y:S02]  /*1370*/  ISETP.LT.AND.EX P4, PT, R11, R15, PT, P4 ;  /* 0x0000000f0b00720c */ /* 0x000fe40003f81340 */
[----:B------:R-:W-:-:S02]  /*1380*/  SEL R19, R19, R0, P3 ;  /* 0x0000000013137207 */ /* 0x000fc40001800000 */
[----:B------:R-:W-:-:S09]  /*1390*/  SEL R3, R10, R3, P4 ;  /* 0x000000030a037207 */ /* 0x000fd20002000000 */
.L_x_17:
[----:B------:R-:W-:Y:S05]  /*13a0*/  BSYNC.RECONVERGENT B2 ;  /* 0x0000000000027941 */ /* 0x000fea0003800200 */
.L_x_16:
[----:B------:R-:W-:Y:S05]  /*13b0*/  @!P2 BRA `(.L_x_15) ;  /* 0x000000000024a947 */ /* 0x000fea0003800000 */
[----:B------:R-:W2:Y:S02]  /*13c0*/  LD.E.U8 R8, desc[UR36][R8.64+0x2] ;  /* 0x0000022408087980 */ /* 0x000ea4000c101100 */
[----:B--2---:R-:W-:-:S13]  /*13d0*/  ISETP.NE.AND P2, PT, R8, RZ, PT ;  /* 0x000000ff0800720c */ /* 0x004fda0003f45270 */
[----:B------:R-:W-:Y:S05]  /*13e0*/  @P2 BRA `(.L_x_15) ;  /* 0x0000000000182947 */ /* 0x000fea0003800000 */
[----:B------:R-:W2:Y:S01]  /*13f0*/  LD.E.64 R6, desc[UR36][R6.64+0x10] ;  /* 0x0000102406067980 */ /* 0x000ea2000c101b00 */
[----:B------:R-:W-:Y:S01]  /*1400*/  SHF.R.S32.HI R9, RZ, 0x1f, R3 ;  /* 0x0000001fff097819 */ /* 0x000fe20000011403 */
[----:B------:R-:W-:Y:S01]  /*1410*/  VIADD R0, R13, 0x2 ;  /* 0x000000020d007836 */ /* 0x000fe20000000000 */
[----:B--2---:R-:W-:-:S04]  /*1420*/  ISETP.GT.U32.AND P2, PT, R6, R3, PT ;  /* 0x000000030600720c */ /* 0x004fc80003f44070 */
[----:B------:R-:W-:-:S04]  /*1430*/  ISETP.GT.AND.EX P2, PT, R7, R9, PT, P2 ;  /* 0x000000090700720c */ /* 0x000fc80003f44320 */
[----:B------:R-:W-:-:S09]  /*1440*/  SEL R19, R19, R0, P2 ;  /* 0x0000000013137207 */ /* 0x000fd20001000000 */
.L_x_15:
[----:B------:R-:W-:Y:S05]  /*1450*/  BSYNC.RECONVERGENT B1 ;  /* 0x0000000000017941 */ /* 0x000fea0003800200 */
.L_x_12:
[----:B------:R-:W-:Y:S01]  /*1460*/  SHF.R.S32.HI R0, RZ, 0x1f, R19 ;  /* 0x0000001fff007819 */ /* 0x000fe20000011413 */
[----:B------:R-:W-:Y:S01]  /*1470*/  IMAD.MOV.U32 R8, RZ, RZ, 0x1 ;  /* 0x00000001ff087424 */ /* 0x000fe200078e00ff */
[C---:B------:R-:W-:Y:S01]  /*1480*/  IADD3 R6, P2, PT, R19.reuse, R4, RZ ;  /* 0x0000000413067210 */ /* 0x040fe20007f5e0ff */
[----:B------:R-:W-:Y:S02]  /*1490*/  IMAD.MOV.U32 R3, RZ, RZ, RZ ;  /* 0x000000ffff037224 */ /* 0x000fe400078e00ff */
[----:B------:R-:W-:Y:S02]  /*14a0*/  IMAD.MOV.U32 R14, RZ, RZ, RZ ;  /* 0x000000ffff0e7224 */ /* 0x000fe400078e00ff */
[----:B------:R-:W-:Y:S02]  /*14b0*/  IMAD.X R7, R0, 0x1, R5, P2 ;  /* 0x0000000100077824 */ /* 0x000fe400010e0605 */
[----:B------:R-:W-:-:S03]  /*14c0*/  IMAD.WIDE R12, R19, 0x8, R16 ;  /* 0x00000008130c7825 */ /* 0x000fc600078e0210 */
[----:B------:R0:W-:Y:S01]  /*14d0*/  ST.E.U8 desc[UR36][R6.64], R8 ;  /* 0x0000000806007985 */ /* 0x0001e2000c101124 */
[----:B------:R-:W-:Y:S05]  /*14e0*/  @!P0 BRA `(.L_x_18) ;  /* 0x0000000400948947 */ /* 0x000fea0003800000 */
[----:B------:R-:W-:Y:S01]  /*14f0*/  BSSY.RECONVERGENT B1, `(.L_x_19) ;  /* 0x0000062000017945 */ /* 0x000fe20003800200 */
[----:B------:R-:W-:Y:S02]  /*1500*/  IMAD.MOV.U32 R31, RZ, RZ, RZ ;  /* 0x000000ffff1f7224 */ /* 0x000fe400078e00ff */
[----:B------:R-:W-:-:S07]  /*1510*/  IMAD.MOV.U32 R3, RZ, RZ, RZ ;  /* 0x000000ffff037224 */ /* 0x000fce00078e00ff */
.L_x_28:
[----:B------:R-:W-:Y:S01]  /*1520*/  IADD3 R10, P0, PT, R31, R4, RZ ;  /* 0x000000041f0a7210 */ /* 0x000fe20007f1e0ff */
[----:B-1----:R-:W1:Y:S04]  /*1530*/  LDCU.64 UR6, c[0x0][0x390] ;  /* 0x00007200ff0677ac */ /* 0x002e680008000a00 */
[----:B------:R-:W-:Y:S01]  /*1540*/  IMAD.X R11, R3, 0x1, R5, P0 ;  /* 0x00000001030b7824 */ /* 0x000fe200000e0605 */
[----:B------:R-:W2:Y:S04]  /*1550*/  LDCU.64 UR4, c[0x0][0x380] ;  /* 0x00007000ff0477ac */ /* 0x000ea80008000a00 */
[----:B------:R-:W3:Y:S01]  /*1560*/  LD.E.U8 R21, desc[UR36][R10.64] ;  /* 0x000000240a157980 */ /* 0x000ee2000c101100 */
[----:B0-----:R-:W-:Y:S01]  /*1570*/  IMAD.MOV.U32 R6, RZ, RZ, R31 ;  /* 0x000000ffff067224 */ /* 0x001fe200078e001f */
[C---:B------:R-:W-:Y:S01]  /*1580*/  LEA R8, P0, R31.reuse, R16, 0x3 ;  /* 0x000000101f087211 */ /* 0x040fe200078018ff */
[--C-:B------:R-:W-:Y:S01]  /*1590*/  IMAD.MOV.U32 R7, RZ, RZ, R3.reuse ;  /* 0x000000ffff077224 */ /* 0x100fe200078e0003 */
[----:B------:R-:W-:Y:S02]  /*15a0*/  BSSY.RECONVERGENT B2, `(.L_x_20) ;  /* 0x000001c000027945 */ /* 0x000fe40003800200 */
[----:B------:R-:W-:-:S02]  /*15b0*/  LEA.HI.X R9, R31, R17, R3, 0x3, P0 ;  /* 0x000000111f097211 */ /* 0x000fc400000f1c03 */
[----:B------:R-:W-:Y:S01]  /*15c0*/  IADD3 R31, P0, PT, R31, 0x4, RZ ;  /* 0x000000041f1f7810 */ /* 0x000fe20007f1e0ff */
[----:B-1----:R-:W-:Y:S02]  /*15d0*/  IMAD R20, R0, UR6, RZ ;  /* 0x0000000600147c24 */ /* 0x002fe4000f8e02ff */
[----:B------:R-:W-:-:S04]  /*15e0*/  IMAD.WIDE.U32 R14, R19, UR6, R6 ;  /* 0x00000006130e7c25 */ /* 0x000fc8000f8e0006 */
[----:B------:R-:W-:Y:S01]  /*15f0*/  IMAD R7, R19, UR7, R20 ;  /* 0x0000000713077c24 */ /* 0x000fe2000f8e0214 */
[----:B--2---:R-:W-:Y:S01]  /*1600*/  LEA R6, P3, R14, UR4, 0x3 ;  /* 0x000000040e067c11 */ /* 0x004fe2000f8618ff */
[----:B------:R-:W-:Y:S01]  /*1610*/  IMAD.X R3, RZ, RZ, R3, P0 ;  /* 0x000000ffff037224 */ /* 0x000fe200000e0603 */
[----:B------:R-:W-:Y:S01]  /*1620*/  ISETP.NE.U32.AND P0, PT, R31, R24, PT ;  /* 0x000000181f00720c */ /* 0x000fe20003f05070 */
[----:B------:R-:W-:-:S03]  /*1630*/  IMAD.IADD R7, R15, 0x1, R7 ;  /* 0x000000010f077824 */ /* 0x000fc600078e0207 */
[----:B------:R-:W-:Y:S02]  /*1640*/  ISETP.NE.AND.EX P0, PT, R3, R22, PT, P0 ;  /* 0x000000160300720c */ /* 0x000fe40003f05300 */
[----:B------:R-:W-:Y:S02]  /*1650*/  LEA.HI.X R7, R14, UR5, R7, 0x3, P3 ;  /* 0x000000050e077c11 */ /* 0x000fe400098f1c07 */
[----:B---3--:R-:W-:-:S13]  /*1660*/  ISETP.NE.AND P2, PT, R21, RZ, PT ;  /* 0x000000ff1500720c */ /* 0x008fda0003f45270 */
[----:B------:R-:W-:Y:S05]  /*1670*/  @P2 BRA `(.L_x_21) ;  /* 0x0000000000382947 */ /* 0x000fea0003800000 */
[----:B------:R-:W2:Y:S02]  /*1680*/  LDG.E.64 R20, desc[UR36][R6.64] ;  /* 0x0000002406147981 */ /* 0x000ea4000c1e1b00 */
[----:B--2---:R-:W-:-:S04]  /*1690*/  ISETP.NE.U32.AND P2, PT, R20, RZ, PT ;  /* 0x000000ff1400720c */ /* 0x004fc80003f45070 */
[----:B------:R-:W-:-:S13]  /*16a0*/  ISETP.NE.AND.EX P2, PT, R21, RZ, PT, P2 ;  /* 0x000000ff1500720c */ /* 0x000fda0003f45320 */
[----:B------:R-:W-:Y:S05]  /*16b0*/  @!P2 BRA `(.L_x_21) ;  /* 0x000000000028a947 */ /* 0x000fea0003800000 */
[----:B------:R-:W2:Y:S02]  /*16c0*/  LD.E.64 R14, desc[UR36][R12.64] ;  /* 0x000000240c0e7980 */ /* 0x000ea4000c101b00 */
[----:B--2---:R-:W-:-:S04]  /*16d0*/  ISETP.NE.U32.AND P2, PT, R14, 0x7fffffff, PT ;  /* 0x7fffffff0e00780c */ /* 0x004fc80003f45070 */
[----:B------:R-:W-:-:S13]  /*16e0*/  ISETP.NE.AND.EX P2, PT, R15, RZ, PT, P2 ;  /* 0x000000ff0f00720c */ /* 0x000fda0003f45320 */
[----:B------:R-:W-:Y:S05]  /*16f0*/  @!P2 BRA `(.L_x_21) ;  /* 0x000000000018a947 */ /* 0x000fea0003800000 */
[----:B------:R-:W2:Y:S01]  /*1700*/  LD.E.64 R28, desc[UR36][R8.64] ;  /* 0x00000024081c7980 */ /* 0x000ea2000c101b00 */
[----:B------:R-:W-:-:S05]  /*1710*/  IADD3 R14, P2, PT, R20, R14, RZ ;  /* 0x0000000e140e7210 */ /* 0x000fca0007f5e0ff */
[----:B------:R-:W-:Y:S01]  /*1720*/  IMAD.X R15, R21, 0x1, R15, P2 ;  /* 0x00000001150f7824 */ /* 0x000fe200010e060f */
[----:B--2---:R-:W-:-:S04]  /*1730*/  ISETP.GE.U32.AND P2, PT, R14, R28, PT ;  /* 0x0000001c0e00720c */ /* 0x004fc80003f46070 */
[----:B------:R-:W-:-:S13]  /*1740*/  ISETP.GE.AND.EX P2, PT, R15, R29, PT, P2 ;  /* 0x0000001d0f00720c */ /* 0x000fda0003f46320 */
[----:B------:R0:W-:Y:S02]  /*1750*/  @!P2 ST.E.64 desc[UR36][R8.64], R14 ;  /* 0x0000000e0800a985 */ /* 0x0001e4000c101b24 */
.L_x_21:
[----:B------:R-:W-:Y:S05]  /*1760*/  BSYNC.RECONVERGENT B2 ;  /* 0x0000000000027941 */ /* 0x000fea0003800200 */
.L_x_20:
[----:B0-----:R-:W2:Y:S01]  /*1770*/  LD.E.U8 R14, desc[UR36][R10.64+0x1] ;  /* 0x000001240a0e7980 */ /* 0x001ea2000c101100 */
[----:B------:R-:W-:Y:S01]  /*1780*/  BSSY.RECONVERGENT B2, `(.L_x_22) ;  /* 0x0000011000027945 */ /* 0x000fe20003800200 */
[----:B--2---:R-:W-:-:S13]  /*1790*/  ISETP.NE.AND P2, PT, R14, RZ, PT ;  /* 0x000000ff0e00720c */ /* 0x004fda0003f45270 */
        /* <DEDUP_REMOVED lines=15> */
.L_x_23:
[----:B------:R-:W-:Y:S05]  /*1890*/  BSYNC.RECONVERGENT B2 ;  /* 0x0000000000027941 */ /* 0x000fea0003800200 */
.L_x_22:
        /* <DEDUP_REMOVED lines=18> */
.L_x_25:
[----:B------:R-:W-:Y:S05]  /*19c0*/  BSYNC.RECONVERGENT B2 ;  /* 0x0000000000027941 */ /* 0x000fea0003800200 */
.L_x_24:
[----:B------:R-:W2:Y:S01]  /*19d0*/  LD.E.U8 R10, desc[UR36][R10.64+0x3] ;  /* 0x000003240a0a7980 */ /* 0x000ea2000c101100 */
        /* <DEDUP_REMOVED lines=11> */
[----:B0-----:R-:W2:Y:S01]  /*1a90*/  LD.E.64 R14, desc[UR36][R8.64+0x18] ;  /* 0x00001824080e7980 */ /* 0x001ea2000c101b00 */
[----:B------:R-:W-:-:S05]  /*1aa0*/  IADD3 R6, P2, PT, R10, R6, RZ ;  /* 0x000000060a067210 */ /* 0x000fca0007f5e0ff */
[----:B------:R-:W-:Y:S01]  /*1ab0*/  IMAD.X R7, R11, 0x1, R7, P2 ;  /* 0x000000010b077824 */ /* 0x000fe200010e0607 */
[----:B--2---:R-:W-:-:S04]  /*1ac0*/  ISETP.GE.U32.AND P2, PT, R6, R14, PT ;  /* 0x0000000e0600720c */ /* 0x004fc80003f46070 */
[----:B------:R-:W-:-:S13]  /*1ad0*/  ISETP.GE.AND.EX P2, PT, R7, R15, PT, P2 ;  /* 0x0000000f0700720c */ /* 0x000fda0003f46320 */
[----:B------:R1:W-:Y:S02]  /*1ae0*/  @!P2 ST.E.64 desc[UR36][R8.64+0x18], R6 ;  /* 0x000018060800a985 */ /* 0x0003e4000c101b24 */
.L_x_27:
[----:B------:R-:W-:Y:S05]  /*1af0*/  BSYNC.RECONVERGENT B2 ;  /* 0x0000000000027941 */ /* 0x000fea0003800200 */
.L_x_26:
[----:B------:R-:W-:Y:S05]  /*1b00*/  @P0 BRA `(.L_x_28) ;  /* 0xfffffff800840947 */ /* 0x000fea000383ffff */
[----:B------:R-:W-:Y:S05]  /*1b10*/  BSYNC.RECONVERGENT B1 ;  /* 0x0000000000017941 */ /* 0x000fea0003800200 */
.L_x_19:
[----:B------:R-:W-:Y:S02]  /*1b20*/  IMAD.MOV.U32 R3, RZ, RZ, R24 ;  /* 0x000000ffff037224 */ /* 0x000fe400078e0018 */
[----:B0-----:R-:W-:-:S07]  /*1b30*/  IMAD.MOV.U32 R14, RZ, RZ, R22 ;  /* 0x000000ffff0e7224 */ /* 0x001fce00078e0016 */
.L_x_18:
[----:B------:R-:W-:Y:S05]  /*1b40*/  @!P1 BRA `(.L_x_29) ;  /* 0x0000000400b09947 */ /* 0x000fea0003800000 */
[----:B01----:R-:W-:-:S05]  /*1b50*/  IADD3 R6, P0, PT, R3, R4, RZ ;  /* 0x0000000403067210 */ /* 0x003fca0007f1e0ff */
[----:B------:R-:W-:-:S05]  /*1b60*/  IMAD.X R7, R14, 0x1, R5, P0 ;  /* 0x000000010e077824 */ /* 0x000fca00000e0605 */
[----:B------:R-:W2:Y:S01]  /*1b70*/  LD.E.U8 R6, desc[UR36][R6.64] ;  /* 0x0000002406067980 */ /* 0x000ea2000c101100 */
[----:B------:R-:W-:Y:S01]  /*1b80*/  BSSY.RECONVERGENT B1, `(.L_x_30) ;  /* 0x000001d000017945 */ /* 0x000fe20003800200 */
[----:B--2---:R-:W-:-:S13]  /*1b90*/  ISETP.NE.AND P0, PT, R6, RZ, PT ;  /* 0x000000ff0600720c */ /* 0x004fda0003f05270 */
[----:B------:R-:W-:Y:S05]  /*1ba0*/  @P0 BRA `(.L_x_31) ;  /* 0x0000000000680947 */ /* 0x000fea0003800000 */
[----:B------:R-:W0:Y:S01]  /*1bb0*/  LDCU.64 UR4, c[0x0][0x390] ;  /* 0x00007200ff0477ac */ /* 0x000e220008000a00 */
[----:B------:R-:W-:Y:S02]  /*1bc0*/  IMAD.MOV.U32 R6, RZ, RZ, R3 ;  /* 0x000000ffff067224 */ /* 0x000fe400078e0003 */
[----:B------:R-:W-:Y:S01]  /*1bd0*/  IMAD.MOV.U32 R7, RZ, RZ, R14 ;  /* 0x000000ffff077224 */ /* 0x000fe200078e000e */
[----:B------:R-:W1:Y:S01]  /*1be0*/  LDCU.64 UR6, c[0x0][0x380] ;  /* 0x00007000ff0677ac */ /* 0x000e620008000a00 */
[----:B0-----:R-:W-:Y:S02]  /*1bf0*/  IMAD R8, R0, UR4, RZ ;  /* 0x0000000400087c24 */ /* 0x001fe4000f8e02ff */
[----:B------:R-:W-:-:S04]  /*1c00*/  IMAD.WIDE.U32 R6, R19, UR4, R6 ;  /* 0x0000000413067c25 */ /* 0x000fc8000f8e0006 */
[----:B------:R-:W-:Y:S01]  /*1c10*/  IMAD R9, R19, UR5, R8 ;  /* 0x0000000513097c24 */ /* 0x000fe2000f8e0208 */
[----:B-1----:R-:W-:-:S03]  /*1c20*/  LEA R10, P0, R6, UR6, 0x3 ;  /* 0x00000006060a7c11 */ /* 0x002fc6000f8018ff */
[----:B------:R-:W-:-:S05]  /*1c30*/  IMAD.IADD R7, R9, 0x1, R7 ;  /* 0x0000000109077824 */ /* 0x000fca00078e0207 */
[----:B------:R-:W-:-:S06]  /*1c40*/  LEA.HI.X R11, R6, UR7, R7, 0x3, P0 ;  /* 0x00000007060b7c11 */ /* 0x000fcc00080f1c07 */
        /* <DEDUP_REMOVED lines=8> */
[----:B------:R-:W-:-:S04]  /*1cd0*/  LEA R8, P0, R3, R16, 0x3 ;  /* 0x0000001003087211 */ /* 0x000fc800078018ff */
[----:B------:R-:W-:-:S05]  /*1ce0*/  LEA.HI.X R9, R3, R17, R14, 0x3, P0 ;  /* 0x0000001103097211 */ /* 0x000fca00000f1c0e */
[----:B------:R-:W2:Y:S01]  /*1cf0*/  LD.E.64 R14, desc[UR36][R8.64] ;  /* 0x00000024080e7980 */ /* 0x000ea2000c101b00 */
[----:B------:R-:W-:-:S05]  /*1d00*/  IADD3 R6, P0, PT, R10, R6, RZ ;  /* 0x000000060a067210 */ /* 0x000fca0007f1e0ff */
[----:B------:R-:W-:Y:S01]  /*1d10*/  IMAD.X R7, R11, 0x1, R7, P0 ;  /* 0x000000010b077824 */ /* 0x000fe200000e0607 */
[----:B--2---:R-:W-:-:S04]  /*1d20*/  ISETP.GE.U32.AND P0, PT, R6, R14, PT ;  /* 0x0000000e0600720c */ /* 0x004fc80003f06070 */
[----:B------:R-:W-:-:S13]  /*1d30*/  ISETP.GE.AND.EX P0, PT, R7, R15, PT, P0 ;  /* 0x0000000f0700720c */ /* 0x000fda0003f06300 */
[----:B------:R0:W-:Y:S02]  /*1d40*/  @!P0 ST.E.64 desc[UR36][R8.64], R6 ;  /* 0x0000000608008985 */ /* 0x0001e4000c101b24 */
.L_x_31:
[----:B------:R-:W-:Y:S05]  /*1d50*/  BSYNC.RECONVERGENT B1 ;  /* 0x0000000000017941 */ /* 0x000fea0003800200 */
.L_x_30:
[----:B------:R-:W-:Y:S01]  /*1d60*/  ISETP.NE.U32.AND P0, PT, R25, 0x1, PT ;  /* 0x000000011900780c */ /* 0x000fe20003f05070 */
[----:B------:R-:W-:Y:S03]  /*1d70*/  BSSY.RECONVERGENT B1, `(.L_x_29) ;  /* 0x0000049000017945 */ /* 0x000fe60003800200 */
[----:B------:R-:W-:-:S13]  /*1d80*/  ISETP.NE.AND.EX P0, PT, RZ, RZ, PT, P0 ;  /* 0x000000ffff00720c */ /* 0x000fda0003f05300 */
[----:B------:R-:W-:Y:S05]  /*1d90*/  @!P0 BRA `(.L_x_32) ;  /* 0x0000000400188947 */ /* 0x000fea0003800000 */
[----:B0-----:R-:W-:-:S05]  /*1da0*/  VIADD R9, R3, 0x1 ;  /* 0x0000000103097836 */ /* 0x001fca0000000000 */
[----:B------:R-:W-:-:S05]  /*1db0*/  IADD3 R6, P0, PT, R9, R4, RZ ;  /* 0x0000000409067210 */ /* 0x000fca0007f1e0ff */
[----:B------:R-:W-:-:S05]  /*1dc0*/  IMAD.X R7, RZ, RZ, R5, P0 ;  /* 0x000000ffff077224 */ /* 0x000fca00000e0605 */
[----:B------:R-:W2:Y:S01]  /*1dd0*/  LD.E.U8 R6, desc[UR36][R6.64] ;  /* 0x0000002406067980 */ /* 0x000ea2000c101100 */
[----:B------:R-:W-:Y:S01]  /*1de0*/  BSSY.RECONVERGENT B2, `(.L_x_33) ;  /* 0x000001e000027945 */ /* 0x000fe20003800200 */
[----:B--2---:R-:W-:-:S13]  /*1df0*/  ISETP.NE.AND P0, PT, R6, RZ, PT ;  /* 0x000000ff0600720c */ /* 0x004fda0003f05270 */
[----:B------:R-:W-:Y:S05]  /*1e00*/  @P0 BRA `(.L_x_34) ;  /* 0x00000000006c0947 */ /* 0x000fea0003800000 */
[----:B------:R-:W0:Y:S01]  /*1e10*/  LDCU.64 UR4, c[0x0][0x390] ;  /* 0x00007200ff0477ac */ /* 0x000e220008000a00 */
[----:B------:R-:W-:Y:S02]  /*1e20*/  IMAD.MOV.U32 R6, RZ, RZ, R9 ;  /* 0x000000ffff067224 */ /* 0x000fe400078e0009 */
[----:B------:R-:W-:Y:S01]  /*1e30*/  IMAD.MOV.U32 R7, RZ, RZ, RZ ;  /* 0x000000ffff077224 */ /* 0x000fe200078e00ff */
        /* <DEDUP_REMOVED lines=15> */
[----:B------:R-:W-:-:S05]  /*1f30*/  VIADD R9, R3, 0x1 ;  /* 0x0000000103097836 */ /* 0x000fca0000000000 */
[----:B------:R-:W-:-:S04]  /*1f40*/  LEA R8, P0, R9, R16, 0x3 ;  /* 0x0000001009087211 */ /* 0x000fc800078018ff */
[----:B------:R-:W-:-:S05]  /*1f50*/  LEA.HI.X R9, R9, R17, RZ, 0x3, P0 ;  /* 0x0000001109097211 */ /* 0x000fca00000f1cff */
[----:B------:R-:W2:Y:S01]  /*1f60*/  LD.E.64 R14, desc[UR36][R8.64] ;  /* 0x00000024080e7980 */ /* 0x000ea2000c101b00 */
[----:B------:R-:W-:-:S05]  /*1f70*/  IADD3 R6, P0, PT, R10, R6, RZ ;  /* 0x000000060a067210 */ /* 0x000fca0007f1e0ff */
[----:B------:R-:W-:Y:S01]  /*1f80*/  IMAD.X R7, R11, 0x1, R7, P0 ;  /* 0x000000010b077824 */ /* 0x000fe200000e0607 */
[----:B--2---:R-:W-:-:S04]  /*1f90*/  ISETP.GE.U32.AND P0, PT, R6, R14, PT ;  /* 0x0000000e0600720c */ /* 0x004fc80003f06070 */
[----:B------:R-:W-:-:S13]  /*1fa0*/  ISETP.GE.AND.EX P0, PT, R7, R15, PT, P0 ;  /* 0x0000000f0700720c */ /* 0x000fda0003f06300 */
[----:B------:R0:W-:Y:S02]  /*1fb0*/  @!P0 ST.E.64 desc[UR36][R8.64], R6 ;  /* 0x0000000608008985 */ /* 0x0001e4000c101b24 */
.L_x_34:
[----:B------:R-:W-:Y:S05]  /*1fc0*/  BSYNC.RECONVERGENT B2 ;  /* 0x0000000000027941 */ /* 0x000fea0003800200 */
.L_x_33:
[----:B------:R-:W-:-:S04]  /*1fd0*/  ISETP.NE.U32.AND P0, PT, R25, 0x2, PT ;  /* 0x000000021900780c */ /* 0x000fc80003f05070 */
[----:B------:R-:W-:-:S13]  /*1fe0*/  ISETP.NE.AND.EX P0, PT, RZ, RZ, PT, P0 ;  /* 0x000000ffff00720c */ /* 0x000fda0003f05300 */
[----:B------:R-:W-:Y:S05]  /*1ff0*/  @!P0 BRA `(.L_x_32) ;  /* 0x0000000000808947 */ /* 0x000fea0003800000 */
[----:B------:R-:W-:-:S05]  /*2000*/  VIADD R11, R3, 0x2 ;  /* 0x00000002030b7836 */ /* 0x000fca0000000000 */
[----:B0-----:R-:W-:-:S05]  /*2010*/  IADD3 R6, P0, PT, R11, R4, RZ ;  /* 0x000000040b067210 */ /* 0x001fca0007f1e0ff */
[----:B------:R-:W-:-:S05]  /*2020*/  IMAD.X R7, RZ, RZ, R5, P0 ;  /* 0x000000ffff077224 */ /* 0x000fca00000e0605 */
[----:B------:R-:W2:Y:S02]  /*2030*/  LD.E.U8 R6, desc[UR36][R6.64] ;  /* 0x0000002406067980 */ /* 0x000ea4000c101100 */
        /* <DEDUP_REMOVED lines=11> */
[----:B------:R-:W-:-:S05]  /*20f0*/  LEA.HI.X R9, R6, UR7, R3, 0x3, P0 ;  /* 0x0000000706097c11 */ /* 0x000fca00080f1c03 */
        /* <DEDUP_REMOVED lines=16> */
.L_x_32:
[----:B------:R-:W-:Y:S05]  /*2200*/  BSYNC.RECONVERGENT B1 ;  /* 0x0000000000017941 */ /* 0x000fea0003800200 */
.L_x_29:
[----:B------:R-:W2:Y:S01]  /*2210*/  LDCU UR4, c[0x0][0x390] ;  /* 0x00007200ff0477ac */ /* 0x000ea20008000800 */
[----:B------:R-:W-:Y:S01]  /*2220*/  VIADD R26, R26, 0x1 ;  /* 0x000000011a1a7836 */ /* 0x000fe20000000000 */
[----:B--2---:R-:W-:-:S06]  /*2230*/  UIADD3 UR4, UPT, UPT, UR4, -0x1, URZ ;  /* 0xffffffff04047890 */ /* 0x004fcc000fffe0ff */
[----:B------:R-:W-:-:S04]  /*2240*/  ISETP.LT.U32.AND P0, PT, R26, UR4, PT ;  /* 0x000000041a007c0c */ /* 0x000fc8000bf01070 */
[----:B------:R-:W-:-:S13]  /*2250*/  ISETP.GT.AND.EX P0, PT, R18, RZ, PT, P0 ;  /* 0x000000ff1200720c */ /* 0x000fda0003f04300 */
[----:B------:R-:W-:Y:S05]  /*2260*/  @P0 BRA `(.L_x_35) ;  /* 0xffffffe800640947 */ /* 0x000fea000383ffff */
[----:B------:R-:W-:Y:S05]  /*2270*/  BSYNC.RECONVERGENT B0 ;  /* 0x0000000000007941 */ /* 0x000fea0003800200 */
.L_x_8:
[----:B------:R-:W2:Y:S02]  /*2280*/  LDC.64 R4, c[0x0][0x390] ;  /* 0x0000e400ff047b82 */ /* 0x000ea40000000a00 */
[----:B--2---:R-:W-:Y:S01]  /*2290*/  ISETP.NE.U32.AND P0, PT, R4, RZ, PT ;  /* 0x000000ff0400720c */ /* 0x004fe20003f05070 */
[----:B------:R-:W-:-:S03]  /*22a0*/  IMAD R0, R23, R4, RZ ;  /* 0x0000000417007224 */ /* 0x000fc600078e02ff */
[----:B------:R-:W-:Y:S01]  /*22b0*/  ISETP.NE.AND.EX P0, PT, R5, RZ, PT, P0 ;  /* 0x000000ff0500720c */ /* 0x000fe20003f05300 */
[----:B------:R-:W-:-:S12]  /*22c0*/  IMAD R3, R27, R5, R0 ;  /* 0x000000051b037224 */ /* 0x000fd800078e0200 */
[----:B------:R-:W-:Y:S05]  /*22d0*/  @!P0 BRA `(.L_x_36) ;  /* 0x00000000005c8947 */ /* 0x000fea0003800000 */
[----:B------:R-:W2:Y:S01]  /*22e0*/  LDCU.64 UR4, c[0x0][0x388] ;  /* 0x00007100ff0477ac */ /* 0x000ea20008000a00 */
[----:B01----:R-:W-:Y:S01]  /*22f0*/  IMAD.WIDE.U32 R6, R27, R4, RZ ;  /* 0x000000041b067225 */ /* 0x003fe200078e00ff */
[----:B------:R-:W-:Y:S03]  /*2300*/  BSSY.RECONVERGENT B0, `(.L_x_36) ;  /* 0x0000014000007945 */ /* 0x000fe60003800200 */
[----:B------:R-:W-:Y:S02]  /*2310*/  IMAD.IADD R7, R7, 0x1, R3 ;  /* 0x0000000107077824 */ /* 0x000fe400078e0203 */
[----:B------:R-:W-:Y:S02]  /*2320*/  IMAD.MOV.U32 R3, RZ, RZ, RZ ;  /* 0x000000ffff037224 */ /* 0x000fe400078e00ff */
[----:B------:R-:W-:Y:S01]  /*2330*/  IMAD.MOV.U32 R11, RZ, RZ, RZ ;  /* 0x000000ffff0b7224 */ /* 0x000fe200078e00ff */
[----:B--2---:R-:W-:-:S04]  /*2340*/  LEA R0, P0, R6, UR4, 0x3 ;  /* 0x0000000406007c11 */ /* 0x004fc8000f8018ff */
[----:B------:R-:W-:-:S09]  /*2350*/  LEA.HI.X R10, R6, UR5, R7, 0x3, P0 ;  /* 0x00000005060a7c11 */ /* 0x000fd200080f1c07 */
.L_x_37:
[----:B------:R-:W-:Y:S01]  /*2360*/  IADD3 R6, P0, PT, R3, R16, RZ ;  /* 0x0000001003067210 */ /* 0x000fe20007f1e0ff */
[----:B0-----:R-:W0:Y:S04]  /*2370*/  LDCU.64 UR4, c[0x0][0x390] ;  /* 0x00007200ff0477ac */ /* 0x001e280008000a00 */
[----:B------:R-:W-:-:S06]  /*2380*/  IMAD.X R7, R11, 0x1, R17, P0 ;  /* 0x000000010b077824 */ /* 0x000fcc00000e0611 */
[----:B------:R-:W2:Y:S01]  /*2390*/  LD.E.U8 R7, desc[UR36][R6.64] ;  /* 0x0000002406077980 */ /* 0x000ea2000c101100 */
[----:B------:R-:W-:-:S05]  /*23a0*/  IADD3 R8, P0, PT, R3, R0, RZ ;  /* 0x0000000003087210 */ /* 0x000fca0007f1e0ff */
[----:B------:R-:W-:Y:S01]  /*23b0*/  IMAD.X R9, R11, 0x1, R10, P0 ;  /* 0x000000010b097824 */ /* 0x000fe200000e060a */
[----:B------:R-:W-:Y:S01]  /*23c0*/  IADD3 R3, P0, PT, R3, 0x1, RZ ;  /* 0x0000000103037810 */ /* 0x000fe20007f1e0ff */
[----:B0-----:R-:W-:Y:S02]  /*23d0*/  USHF.L.U32 UR6, UR4, 0x3, URZ ;  /* 0x0000000304067899 */ /* 0x001fe400080006ff */
[----:B------:R-:W-:Y:S02]  /*23e0*/  USHF.L.U64.HI UR5, UR4, 0x3, UR5 ;  /* 0x0000000304057899 */ /* 0x000fe40008010205 */
[----:B------:R-:W-:Y:S02]  /*23f0*/  IMAD.X R11, RZ, RZ, R11, P0 ;  /* 0x000000ffff0b7224 */ /* 0x000fe400000e060b */
[----:B------:R-:W-:-:S04]  /*2400*/  ISETP.GE.U32.AND P0, PT, R3, UR6, PT ;  /* 0x0000000603007c0c */ /* 0x000fc8000bf06070 */
[----:B------:R-:W-:Y:S01]  /*2410*/  ISETP.GE.U32.AND.EX P0, PT, R11, UR5, PT, P0 ;  /* 0x000000050b007c0c */ /* 0x000fe2000bf06100 */
[----:B--2---:R0:W-:-:S12]  /*2420*/  STG.E.U8 desc[UR36][R8.64], R7 ;  /* 0x0000000708007986 */ /* 0x0041d8000c101124 */
[----:B------:R-:W-:Y:S05]  /*2430*/  @!P0 BRA `(.L_x_37) ;  /* 0xfffffffc00c88947 */ /* 0x000fea000383ffff */
[----:B------:R-:W-:Y:S05]  /*2440*/  BSYNC.RECONVERGENT B0 ;  /* 0x0000000000007941 */ /* 0x000fea0003800200 */
.L_x_36:
[----:B------:R-:W-:-:S05]  /*2450*/  IMAD.IADD R27, R2, 0x1, R27 ;  /* 0x00000001021b7824 */ /* 0x000fca00078e021b */
[----:B------:R-:W-:Y:S02]  /*2460*/  ISETP.GE.U32.AND P0, PT, R27, R4, PT ;  /* 0x000000041b00720c */ /* 0x000fe40003f06070 */
[----:B------:R-:W-:-:S04]  /*2470*/  SHF.R.S32.HI R23, RZ, 0x1f, R27 ;  /* 0x0000001fff177819 */ /* 0x000fc8000001141b */
[----:B------:R-:W-:-:S13]  /*2480*/  ISETP.GE.AND.EX P0, PT, R23, R5, PT, P0 ;  /* 0x000000051700720c */ /* 0x000fda0003f06300 */
[----:B------:R-:W-:Y:S05]  /*2490*/  @!P0 BRA `(.L_x_38) ;  /* 0xffffffdc00448947 */ /* 0x000fea000383ffff */
[----:B------:R-:W-:Y:S05]  /*24a0*/  EXIT ;  /* 0x000000000000794d */ /* 0x000fea0003800000 */
.L_x_39:
[----:B------:R-:W-:-:S00]  /*24b0*/  BRA `(.L_x_39) ;  /* 0xfffffffc00fc7947 */ /* 0x000fc0000383ffff */
[----:B------:R-:W-:-:S00]  /*24c0*/  NOP ;  /* 0x0000000000007918 */ /* 0x000fc00000000000 */
        /* <DEDUP_REMOVED lines=11> */
.L_x_40:


//--------------------- .nv.shared.reserved.0     --------------------------
	.section	.nv.shared.reserved.0,"aw",@nobits
	.weak		__nv_reservedSMEM_offset_0_alias
	.size		__nv_reservedSMEM_offset_0_alias, 0, 64
	.other		__nv_reservedSMEM_offset_0_alias,@"STO_CUDA_RESERVED_SHARED STV_DEFAULT"
__nv_reservedSMEM_offset_0_alias:
	.zero		0
	.zero		64


//--------------------- .nv.constant0._Z8solutionPlS_l --------------------------
	.section	.nv.constant0._Z8solutionPlS_l,"a",@progbits
	.sectionflags	@""
	.align	4
.nv.constant0._Z8solutionPlS_l:
	.zero		920


//--------------------- SYMBOLS --------------------------

	.type		.nv.reservedSmem.offset0,@object
	.size		.nv.reservedSmem.offset0,0x4
	.type		malloc,@function
